//
// Generated by NVIDIA NVVM Compiler
//
// Compiler Build ID: CL-36424714
// Cuda compilation tools, release 13.0, V13.0.88
// Based on NVVM 20.0.0
//

.version 9.0
.target sm_100
.address_size 64

	// .globl	_Z14compute_dp_coliiiPiS_S_
.extern .func  (.param .b32 func_retval0) vprintf
(
	.param .b64 vprintf_param_0,
	.param .b64 vprintf_param_1
)
;
.extern .func __assertfail
(
	.param .b64 __assertfail_param_0,
	.param .b64 __assertfail_param_1,
	.param .b32 __assertfail_param_2,
	.param .b64 __assertfail_param_3,
	.param .b64 __assertfail_param_4
)
;
.global .align 1 .b8 __unnamed_1[68] = {118, 111, 105, 100, 32, 103, 101, 116, 95, 114, 101, 99, 105, 112, 101, 95, 107, 101, 114, 110, 101, 108, 40, 105, 110, 116, 44, 32, 105, 110, 116, 32, 42, 44, 32, 105, 110, 116, 32, 42, 44, 32, 105, 110, 116, 32, 42, 44, 32, 105, 110, 116, 44, 32, 105, 110, 116, 32, 42, 44, 32, 105, 110, 116, 32, 42, 41};
.global .align 1 .b8 $str[23] = {78, 111, 32, 118, 97, 108, 105, 100, 32, 114, 101, 99, 105, 112, 101, 32, 102, 111, 117, 110, 100, 10};
.global .align 1 .b8 $str$1[49] = {48, 32, 60, 61, 32, 112, 114, 101, 118, 95, 111, 102, 102, 115, 101, 116, 32, 38, 38, 32, 112, 114, 101, 118, 95, 111, 102, 102, 115, 101, 116, 32, 60, 32, 115, 116, 97, 116, 101, 95, 115, 105, 122, 101, 32, 42, 32, 110};
.global .align 1 .b8 $str$2[27] = {47, 116, 109, 112, 47, 115, 97, 115, 115, 95, 99, 117, 95, 117, 119, 57, 56, 101, 101, 112, 116, 47, 107, 46, 99, 117};
.global .align 1 .b8 $str$3[47] = {48, 32, 60, 61, 32, 99, 117, 114, 95, 111, 102, 102, 115, 101, 116, 32, 38, 38, 32, 99, 117, 114, 95, 111, 102, 102, 115, 101, 116, 32, 60, 32, 115, 116, 97, 116, 101, 95, 115, 105, 122, 101, 32, 42, 32, 110};
.global .align 1 .b8 $str$4[55] = {100, 112, 91, 112, 114, 101, 118, 95, 111, 102, 102, 115, 101, 116, 32, 43, 32, 105, 100, 120, 32, 45, 32, 117, 115, 101, 115, 32, 42, 32, 105, 110, 103, 95, 105, 100, 120, 93, 32, 33, 61, 32, 76, 65, 82, 71, 69, 95, 78, 85, 77, 66, 69, 82};
.global .align 1 .b8 $str$5[4] = {37, 100, 32};
.global .align 1 .b8 $str$6[2] = {10};

.visible .entry _Z14compute_dp_coliiiPiS_S_(
	.param .u32 _Z14compute_dp_coliiiPiS_S__param_0,
	.param .u32 _Z14compute_dp_coliiiPiS_S__param_1,
	.param .u32 _Z14compute_dp_coliiiPiS_S__param_2,
	.param .u64 .ptr .align 1 _Z14compute_dp_coliiiPiS_S__param_3,
	.param .u64 .ptr .align 1 _Z14compute_dp_coliiiPiS_S__param_4,
	.param .u64 .ptr .align 1 _Z14compute_dp_coliiiPiS_S__param_5
)
{
	.reg .pred 	%p<5>;
	.reg .b32 	%r<43>;
	.reg .b64 	%rd<13>;

	ld.param.u32 	%r14, [_Z14compute_dp_coliiiPiS_S__param_0];
	ld.param.u32 	%r15, [_Z14compute_dp_coliiiPiS_S__param_1];
	ld.param.u32 	%r16, [_Z14compute_dp_coliiiPiS_S__param_2];
	ld.param.u64 	%rd5, [_Z14compute_dp_coliiiPiS_S__param_3];
	ld.param.u64 	%rd6, [_Z14compute_dp_coliiiPiS_S__param_4];
	ld.param.u64 	%rd7, [_Z14compute_dp_coliiiPiS_S__param_5];
	cvta.to.global.u64 	%rd1, %rd6;
	cvta.to.global.u64 	%rd2, %rd7;
	mov.u32 	%r17, %ctaid.x;
	mov.u32 	%r18, %ntid.x;
	mov.u32 	%r19, %tid.x;
	mad.lo.s32 	%r1, %r17, %r18, %r19;
	setp.ge.s32 	%p1, %r1, %r14;
	@%p1 bra 	$L__BB0_5;
	ld.global.u32 	%r20, [%rd1];
	add.s32 	%r21, %r20, 1;
	div.s32 	%r22, %r1, %r21;
	mad.lo.s32 	%r23, %r22, %r20, %r22;
	sub.s32 	%r41, %r1, %r23;
	ld.global.u32 	%r24, [%rd1+4];
	add.s32 	%r25, %r24, 1;
	rem.s32 	%r40, %r22, %r25;
	add.s32 	%r26, %r15, -1;
	mul.lo.s32 	%r4, %r26, %r14;
	add.s32 	%r27, %r4, %r1;
	mul.wide.s32 	%rd8, %r27, 4;
	add.s64 	%rd9, %rd2, %rd8;
	ld.global.u32 	%r39, [%rd9];
	mul.wide.s32 	%rd10, %r14, 4;
	add.s64 	%rd3, %rd9, %rd10;
	st.global.u32 	[%rd3], %r39;
	setp.lt.s32 	%p2, %r16, 2;
	@%p2 bra 	$L__BB0_5;
	cvta.to.global.u64 	%rd4, %rd5;
	mov.b32 	%r42, 1;
$L__BB0_3:
	ld.global.u32 	%r29, [%rd4];
	sub.s32 	%r41, %r41, %r29;
	ld.global.u32 	%r30, [%rd4+4];
	sub.s32 	%r40, %r40, %r30;
	or.b32  	%r32, %r41, %r40;
	setp.lt.s32 	%p3, %r32, 0;
	@%p3 bra 	$L__BB0_5;
	ld.global.u32 	%r33, [%rd1];
	mad.lo.s32 	%r34, %r40, %r33, %r40;
	add.s32 	%r35, %r34, %r41;
	add.s32 	%r36, %r35, %r4;
	mul.wide.s32 	%rd11, %r36, 4;
	add.s64 	%rd12, %rd2, %rd11;
	ld.global.u32 	%r37, [%rd12];
	add.s32 	%r38, %r37, %r42;
	min.s32 	%r39, %r39, %r38;
	st.global.u32 	[%rd3], %r39;
	add.s32 	%r42, %r42, 1;
	setp.ne.s32 	%p4, %r42, %r16;
	@%p4 bra 	$L__BB0_3;
$L__BB0_5:
	ret;

}
	// .globl	_Z17get_recipe_kerneliPiS_S_iS_S_
.visible .entry _Z17get_recipe_kerneliPiS_S_iS_S_(
	.param .u32 _Z17get_recipe_kerneliPiS_S_iS_S__param_0,
	.param .u64 .ptr .align 1 _Z17get_recipe_kerneliPiS_S_iS_S__param_1,
	.param .u64 .ptr .align 1 _Z17get_recipe_kerneliPiS_S_iS_S__param_2,
	.param .u64 .ptr .align 1 _Z17get_recipe_kerneliPiS_S_iS_S__param_3,
	.param .u32 _Z17get_recipe_kerneliPiS_S_iS_S__param_4,
	.param .u64 .ptr .align 1 _Z17get_recipe_kerneliPiS_S_iS_S__param_5,
	.param .u64 .ptr .align 1 _Z17get_recipe_kerneliPiS_S_iS_S__param_6
)
{
	.local .align 8 .b8 	__local_depot1[8];
	.reg .b64 	%SP;
	.reg .b64 	%SPL;
	.reg .pred 	%p<36>;
	.reg .b32 	%r<208>;
	.reg .b64 	%rd<124>;

	mov.u64 	%SPL, __local_depot1;
	cvta.local.u64 	%SP, %SPL;
	ld.param.u32 	%r196, [_Z17get_recipe_kerneliPiS_S_iS_S__param_0];
	ld.param.u64 	%rd15, [_Z17get_recipe_kerneliPiS_S_iS_S__param_1];
	ld.param.u64 	%rd14, [_Z17get_recipe_kerneliPiS_S_iS_S__param_2];
	ld.param.u64 	%rd16, [_Z17get_recipe_kerneliPiS_S_iS_S__param_3];
	ld.param.u32 	%r37, [_Z17get_recipe_kerneliPiS_S_iS_S__param_4];
	ld.param.u64 	%rd17, [_Z17get_recipe_kerneliPiS_S_iS_S__param_5];
	ld.param.u64 	%rd18, [_Z17get_recipe_kerneliPiS_S_iS_S__param_6];
	cvta.to.global.u64 	%rd1, %rd16;
	cvta.to.global.u64 	%rd2, %rd18;
	cvta.to.global.u64 	%rd3, %rd15;
	cvta.to.global.u64 	%rd4, %rd17;
	mov.b32 	%r38, 0;
	st.global.u32 	[%rd4], %r38;
	ld.global.u32 	%r39, [%rd1];
	ld.global.u32 	%r40, [%rd1+4];
	mad.lo.s32 	%r41, %r40, %r39, %r40;
	add.s32 	%r206, %r41, %r39;
	add.s32 	%r2, %r206, 1;
	add.s32 	%r42, %r196, -1;
	mad.lo.s32 	%r43, %r42, %r206, %r42;
	add.s32 	%r44, %r43, %r206;
	mul.wide.s32 	%rd19, %r44, 4;
	add.s64 	%rd20, %rd3, %rd19;
	ld.global.u32 	%r45, [%rd20];
	setp.gt.s32 	%p2, %r45, %r37;
	@%p2 bra 	$L__BB1_37;
	setp.lt.s32 	%p3, %r196, 2;
	setp.eq.s32 	%p4, %r206, 0;
	or.pred  	%p5, %p3, %p4;
	@%p5 bra 	$L__BB1_35;
	setp.lt.s32 	%p6, %r37, 0;
	@%p6 bra 	$L__BB1_35;
	mul.lo.s32 	%r3, %r2, %r196;
	cvta.to.global.u64 	%rd5, %rd14;
	mov.u64 	%rd40, $str$3;
	mov.u64 	%rd42, $str$2;
	mov.u64 	%rd44, __unnamed_1;
	mov.u64 	%rd47, $str$4;
	mov.u64 	%rd33, $str$1;
$L__BB1_4:
	shl.b32 	%r46, %r196, 1;
	add.s32 	%r47, %r46, -4;
	mul.wide.s32 	%rd21, %r47, 4;
	add.s64 	%rd6, %rd5, %rd21;
	ld.global.u32 	%r48, [%rd6];
	ld.global.u32 	%r49, [%rd1];
	ld.global.u32 	%r50, [%rd6+4];
	mad.lo.s32 	%r51, %r50, %r49, %r50;
	add.s32 	%r6, %r51, %r48;
	add.s32 	%r52, %r196, -2;
	mul.lo.s32 	%r53, %r52, %r2;
	add.s32 	%r54, %r53, %r2;
	add.s32 	%r7, %r53, %r206;
	add.s32 	%r55, %r7, %r2;
	mul.wide.s32 	%rd22, %r55, 4;
	add.s64 	%rd7, %rd3, %rd22;
	setp.lt.s32 	%p7, %r53, 0;
	setp.ge.s32 	%p8, %r53, %r3;
	setp.gt.s32 	%p9, %r54, -1;
	setp.lt.s32 	%p10, %r54, %r3;
	and.pred  	%p11, %p9, %p10;
	or.pred  	%p12, %p7, %p8;
	@%p12 bra 	$L__BB1_12;
	@%p11 bra 	$L__BB1_9;
	mov.b32 	%r202, 0;
$L__BB1_7:
	mul.lo.s32 	%r203, %r202, %r6;
	sub.s32 	%r67, %r7, %r203;
	mul.wide.s32 	%rd39, %r67, 4;
	add.s64 	%rd123, %rd3, %rd39;
	ld.global.u32 	%r68, [%rd123];
	ld.global.u32 	%r69, [%rd7];
	cvta.global.u64 	%rd41, %rd40;
	cvta.global.u64 	%rd43, %rd42;
	cvta.global.u64 	%rd45, %rd44;
	{ // callseq 3, 0
	.param .b64 param0;
	st.param.b64 	[param0], %rd41;
	.param .b64 param1;
	st.param.b64 	[param1], %rd43;
	.param .b32 param2;
	st.param.b32 	[param2], 209;
	.param .b64 param3;
	st.param.b64 	[param3], %rd45;
	.param .b64 param4;
	st.param.b64 	[param4], 1;
	call.uni 
	__assertfail, 
	(
	param0, 
	param1, 
	param2, 
	param3, 
	param4
	);
	} // callseq 3
	sub.s32 	%r70, %r69, %r202;
	setp.eq.s32 	%p17, %r68, %r70;
	@%p17 bra 	$L__BB1_17;
	add.s32 	%r14, %r202, 1;
	setp.eq.s32 	%p18, %r202, %r37;
	mov.u32 	%r202, %r14;
	@%p18 bra 	$L__BB1_31;
	bra.uni 	$L__BB1_7;
$L__BB1_9:
	ld.global.u32 	%r8, [%rd7];
	mov.b32 	%r202, 0;
$L__BB1_10:
	mul.lo.s32 	%r203, %r202, %r6;
	sub.s32 	%r72, %r7, %r203;
	mul.wide.s32 	%rd46, %r72, 4;
	add.s64 	%rd123, %rd3, %rd46;
	ld.global.u32 	%r73, [%rd123];
	sub.s32 	%r74, %r8, %r202;
	setp.eq.s32 	%p19, %r73, %r74;
	@%p19 bra 	$L__BB1_17;
	add.s32 	%r11, %r202, 1;
	setp.eq.s32 	%p20, %r202, %r37;
	mov.u32 	%r202, %r11;
	@%p20 bra 	$L__BB1_31;
	bra.uni 	$L__BB1_10;
$L__BB1_12:
	mov.b32 	%r202, 0;
	@%p11 bra 	$L__BB1_13;
	bra.uni 	$L__BB1_16;
$L__BB1_13:
	mul.lo.s32 	%r203, %r202, %r6;
	sub.s32 	%r62, %r7, %r203;
	mul.wide.s32 	%rd32, %r62, 4;
	add.s64 	%rd123, %rd3, %rd32;
	ld.global.u32 	%r63, [%rd123];
	ld.global.u32 	%r64, [%rd7];
	cvta.global.u64 	%rd34, %rd33;
	mov.u64 	%rd35, $str$2;
	cvta.global.u64 	%rd36, %rd35;
	mov.u64 	%rd37, __unnamed_1;
	cvta.global.u64 	%rd38, %rd37;
	{ // callseq 2, 0
	.param .b64 param0;
	st.param.b64 	[param0], %rd34;
	.param .b64 param1;
	st.param.b64 	[param1], %rd36;
	.param .b32 param2;
	st.param.b32 	[param2], 208;
	.param .b64 param3;
	st.param.b64 	[param3], %rd38;
	.param .b64 param4;
	st.param.b64 	[param4], 1;
	call.uni 
	__assertfail, 
	(
	param0, 
	param1, 
	param2, 
	param3, 
	param4
	);
	} // callseq 2
	sub.s32 	%r65, %r64, %r202;
	setp.eq.s32 	%p15, %r63, %r65;
	@%p15 bra 	$L__BB1_17;
	add.s32 	%r17, %r202, 1;
	setp.eq.s32 	%p16, %r202, %r37;
	mov.u32 	%r202, %r17;
	@%p16 bra 	$L__BB1_31;
	bra.uni 	$L__BB1_13;
$L__BB1_15:
	add.s32 	%r30, %r202, 1;
	setp.eq.s32 	%p14, %r202, %r37;
	mov.u32 	%r202, %r30;
	@%p14 bra 	$L__BB1_31;
$L__BB1_16:
	mul.lo.s32 	%r203, %r202, %r6;
	sub.s32 	%r57, %r7, %r203;
	mul.wide.s32 	%rd23, %r57, 4;
	add.s64 	%rd123, %rd3, %rd23;
	ld.global.u32 	%r58, [%rd123];
	ld.global.u32 	%r59, [%rd7];
	mov.u64 	%rd24, $str$1;
	cvta.global.u64 	%rd25, %rd24;
	mov.u64 	%rd26, $str$2;
	cvta.global.u64 	%rd27, %rd26;
	mov.u64 	%rd28, __unnamed_1;
	cvta.global.u64 	%rd29, %rd28;
	{ // callseq 0, 0
	.param .b64 param0;
	st.param.b64 	[param0], %rd25;
	.param .b64 param1;
	st.param.b64 	[param1], %rd27;
	.param .b32 param2;
	st.param.b32 	[param2], 208;
	.param .b64 param3;
	st.param.b64 	[param3], %rd29;
	.param .b64 param4;
	st.param.b64 	[param4], 1;
	call.uni 
	__assertfail, 
	(
	param0, 
	param1, 
	param2, 
	param3, 
	param4
	);
	} // callseq 0
	mov.u64 	%rd30, $str$3;
	cvta.global.u64 	%rd31, %rd30;
	{ // callseq 1, 0
	.param .b64 param0;
	st.param.b64 	[param0], %rd31;
	.param .b64 param1;
	st.param.b64 	[param1], %rd27;
	.param .b32 param2;
	st.param.b32 	[param2], 209;
	.param .b64 param3;
	st.param.b64 	[param3], %rd29;
	.param .b64 param4;
	st.param.b64 	[param4], 1;
	call.uni 
	__assertfail, 
	(
	param0, 
	param1, 
	param2, 
	param3, 
	param4
	);
	} // callseq 1
	sub.s32 	%r60, %r59, %r202;
	setp.ne.s32 	%p13, %r58, %r60;
	@%p13 bra 	$L__BB1_15;
$L__BB1_17:
	ld.global.u32 	%r75, [%rd123];
	setp.ne.s32 	%p21, %r75, 1073741823;
	@%p21 bra 	$L__BB1_19;
	cvta.global.u64 	%rd48, %rd47;
	cvta.global.u64 	%rd50, %rd42;
	cvta.global.u64 	%rd52, %rd44;
	{ // callseq 4, 0
	.param .b64 param0;
	st.param.b64 	[param0], %rd48;
	.param .b64 param1;
	st.param.b64 	[param1], %rd50;
	.param .b32 param2;
	st.param.b32 	[param2], 211;
	.param .b64 param3;
	st.param.b64 	[param3], %rd52;
	.param .b64 param4;
	st.param.b64 	[param4], 1;
	call.uni 
	__assertfail, 
	(
	param0, 
	param1, 
	param2, 
	param3, 
	param4
	);
	} // callseq 4
$L__BB1_19:
	sub.s32 	%r206, %r206, %r203;
	setp.eq.s32 	%p22, %r202, 0;
	@%p22 bra 	$L__BB1_31;
	and.b32  	%r23, %r202, 7;
	setp.lt.u32 	%p23, %r202, 8;
	@%p23 bra 	$L__BB1_23;
	ld.global.u32 	%r205, [%rd4];
	and.b32  	%r76, %r202, -8;
	neg.s32 	%r204, %r76;
$L__BB1_22:
	.pragma "nounroll";
	shl.b32 	%r77, %r205, 1;
	ld.global.u32 	%r78, [%rd6];
	mul.wide.s32 	%rd53, %r77, 4;
	add.s64 	%rd54, %rd2, %rd53;
	st.global.u32 	[%rd54], %r78;
	ld.global.u32 	%r79, [%rd4];
	shl.b32 	%r80, %r79, 1;
	ld.global.u32 	%r81, [%rd6+4];
	mul.wide.s32 	%rd55, %r80, 4;
	add.s64 	%rd56, %rd2, %rd55;
	st.global.u32 	[%rd56+4], %r81;
	ld.global.u32 	%r82, [%rd4];
	add.s32 	%r83, %r82, 1;
	st.global.u32 	[%rd4], %r83;
	shl.b32 	%r84, %r83, 1;
	ld.global.u32 	%r85, [%rd6];
	mul.wide.s32 	%rd57, %r84, 4;
	add.s64 	%rd58, %rd2, %rd57;
	st.global.u32 	[%rd58], %r85;
	ld.global.u32 	%r86, [%rd4];
	shl.b32 	%r87, %r86, 1;
	ld.global.u32 	%r88, [%rd6+4];
	mul.wide.s32 	%rd59, %r87, 4;
	add.s64 	%rd60, %rd2, %rd59;
	st.global.u32 	[%rd60+4], %r88;
	ld.global.u32 	%r89, [%rd4];
	add.s32 	%r90, %r89, 1;
	st.global.u32 	[%rd4], %r90;
	shl.b32 	%r91, %r90, 1;
	ld.global.u32 	%r92, [%rd6];
	mul.wide.s32 	%rd61, %r91, 4;
	add.s64 	%rd62, %rd2, %rd61;
	st.global.u32 	[%rd62], %r92;
	ld.global.u32 	%r93, [%rd4];
	shl.b32 	%r94, %r93, 1;
	ld.global.u32 	%r95, [%rd6+4];
	mul.wide.s32 	%rd63, %r94, 4;
	add.s64 	%rd64, %rd2, %rd63;
	st.global.u32 	[%rd64+4], %r95;
	ld.global.u32 	%r96, [%rd4];
	add.s32 	%r97, %r96, 1;
	st.global.u32 	[%rd4], %r97;
	shl.b32 	%r98, %r97, 1;
	ld.global.u32 	%r99, [%rd6];
	mul.wide.s32 	%rd65, %r98, 4;
	add.s64 	%rd66, %rd2, %rd65;
	st.global.u32 	[%rd66], %r99;
	ld.global.u32 	%r100, [%rd4];
	shl.b32 	%r101, %r100, 1;
	ld.global.u32 	%r102, [%rd6+4];
	mul.wide.s32 	%rd67, %r101, 4;
	add.s64 	%rd68, %rd2, %rd67;
	st.global.u32 	[%rd68+4], %r102;
	ld.global.u32 	%r103, [%rd4];
	add.s32 	%r104, %r103, 1;
	st.global.u32 	[%rd4], %r104;
	shl.b32 	%r105, %r104, 1;
	ld.global.u32 	%r106, [%rd6];
	mul.wide.s32 	%rd69, %r105, 4;
	add.s64 	%rd70, %rd2, %rd69;
	st.global.u32 	[%rd70], %r106;
	ld.global.u32 	%r107, [%rd4];
	shl.b32 	%r108, %r107, 1;
	ld.global.u32 	%r109, [%rd6+4];
	mul.wide.s32 	%rd71, %r108, 4;
	add.s64 	%rd72, %rd2, %rd71;
	st.global.u32 	[%rd72+4], %r109;
	ld.global.u32 	%r110, [%rd4];
	add.s32 	%r111, %r110, 1;
	st.global.u32 	[%rd4], %r111;
	shl.b32 	%r112, %r111, 1;
	ld.global.u32 	%r113, [%rd6];
	mul.wide.s32 	%rd73, %r112, 4;
	add.s64 	%rd74, %rd2, %rd73;
	st.global.u32 	[%rd74], %r113;
	ld.global.u32 	%r114, [%rd4];
	shl.b32 	%r115, %r114, 1;
	ld.global.u32 	%r116, [%rd6+4];
	mul.wide.s32 	%rd75, %r115, 4;
	add.s64 	%rd76, %rd2, %rd75;
	st.global.u32 	[%rd76+4], %r116;
	ld.global.u32 	%r117, [%rd4];
	add.s32 	%r118, %r117, 1;
	st.global.u32 	[%rd4], %r118;
	shl.b32 	%r119, %r118, 1;
	ld.global.u32 	%r120, [%rd6];
	mul.wide.s32 	%rd77, %r119, 4;
	add.s64 	%rd78, %rd2, %rd77;
	st.global.u32 	[%rd78], %r120;
	ld.global.u32 	%r121, [%rd4];
	shl.b32 	%r122, %r121, 1;
	ld.global.u32 	%r123, [%rd6+4];
	mul.wide.s32 	%rd79, %r122, 4;
	add.s64 	%rd80, %rd2, %rd79;
	st.global.u32 	[%rd80+4], %r123;
	ld.global.u32 	%r124, [%rd4];
	add.s32 	%r125, %r124, 1;
	st.global.u32 	[%rd4], %r125;
	shl.b32 	%r126, %r125, 1;
	ld.global.u32 	%r127, [%rd6];
	mul.wide.s32 	%rd81, %r126, 4;
	add.s64 	%rd82, %rd2, %rd81;
	st.global.u32 	[%rd82], %r127;
	ld.global.u32 	%r128, [%rd4];
	shl.b32 	%r129, %r128, 1;
	ld.global.u32 	%r130, [%rd6+4];
	mul.wide.s32 	%rd83, %r129, 4;
	add.s64 	%rd84, %rd2, %rd83;
	st.global.u32 	[%rd84+4], %r130;
	ld.global.u32 	%r131, [%rd4];
	add.s32 	%r205, %r131, 1;
	st.global.u32 	[%rd4], %r205;
	add.s32 	%r204, %r204, 8;
	setp.eq.s32 	%p24, %r204, 0;
	@%p24 bra 	$L__BB1_23;
	bra.uni 	$L__BB1_22;
$L__BB1_23:
	setp.eq.s32 	%p25, %r23, 0;
	@%p25 bra 	$L__BB1_31;
	and.b32  	%r31, %r202, 3;
	setp.lt.u32 	%p26, %r23, 4;
	@%p26 bra 	$L__BB1_26;
	ld.global.u32 	%r132, [%rd4];
	shl.b32 	%r133, %r132, 1;
	ld.global.u32 	%r134, [%rd6];
	mul.wide.s32 	%rd85, %r133, 4;
	add.s64 	%rd86, %rd2, %rd85;
	st.global.u32 	[%rd86], %r134;
	ld.global.u32 	%r135, [%rd4];
	shl.b32 	%r136, %r135, 1;
	ld.global.u32 	%r137, [%rd6+4];
	mul.wide.s32 	%rd87, %r136, 4;
	add.s64 	%rd88, %rd2, %rd87;
	st.global.u32 	[%rd88+4], %r137;
	ld.global.u32 	%r138, [%rd4];
	add.s32 	%r139, %r138, 1;
	st.global.u32 	[%rd4], %r139;
	shl.b32 	%r140, %r139, 1;
	ld.global.u32 	%r141, [%rd6];
	mul.wide.s32 	%rd89, %r140, 4;
	add.s64 	%rd90, %rd2, %rd89;
	st.global.u32 	[%rd90], %r141;
	ld.global.u32 	%r142, [%rd4];
	shl.b32 	%r143, %r142, 1;
	ld.global.u32 	%r144, [%rd6+4];
	mul.wide.s32 	%rd91, %r143, 4;
	add.s64 	%rd92, %rd2, %rd91;
	st.global.u32 	[%rd92+4], %r144;
	ld.global.u32 	%r145, [%rd4];
	add.s32 	%r146, %r145, 1;
	st.global.u32 	[%rd4], %r146;
	shl.b32 	%r147, %r146, 1;
	ld.global.u32 	%r148, [%rd6];
	mul.wide.s32 	%rd93, %r147, 4;
	add.s64 	%rd94, %rd2, %rd93;
	st.global.u32 	[%rd94], %r148;
	ld.global.u32 	%r149, [%rd4];
	shl.b32 	%r150, %r149, 1;
	ld.global.u32 	%r151, [%rd6+4];
	mul.wide.s32 	%rd95, %r150, 4;
	add.s64 	%rd96, %rd2, %rd95;
	st.global.u32 	[%rd96+4], %r151;
	ld.global.u32 	%r152, [%rd4];
	add.s32 	%r153, %r152, 1;
	st.global.u32 	[%rd4], %r153;
	shl.b32 	%r154, %r153, 1;
	ld.global.u32 	%r155, [%rd6];
	mul.wide.s32 	%rd97, %r154, 4;
	add.s64 	%rd98, %rd2, %rd97;
	st.global.u32 	[%rd98], %r155;
	ld.global.u32 	%r156, [%rd4];
	shl.b32 	%r157, %r156, 1;
	ld.global.u32 	%r158, [%rd6+4];
	mul.wide.s32 	%rd99, %r157, 4;
	add.s64 	%rd100, %rd2, %rd99;
	st.global.u32 	[%rd100+4], %r158;
	ld.global.u32 	%r159, [%rd4];
	add.s32 	%r160, %r159, 1;
	st.global.u32 	[%rd4], %r160;
$L__BB1_26:
	setp.eq.s32 	%p27, %r31, 0;
	@%p27 bra 	$L__BB1_31;
	setp.eq.s32 	%p28, %r31, 1;
	@%p28 bra 	$L__BB1_29;
	ld.global.u32 	%r161, [%rd4];
	shl.b32 	%r162, %r161, 1;
	ld.global.u32 	%r163, [%rd6];
	mul.wide.s32 	%rd101, %r162, 4;
	add.s64 	%rd102, %rd2, %rd101;
	st.global.u32 	[%rd102], %r163;
	ld.global.u32 	%r164, [%rd4];
	shl.b32 	%r165, %r164, 1;
	ld.global.u32 	%r166, [%rd6+4];
	mul.wide.s32 	%rd103, %r165, 4;
	add.s64 	%rd104, %rd2, %rd103;
	st.global.u32 	[%rd104+4], %r166;
	ld.global.u32 	%r167, [%rd4];
	add.s32 	%r168, %r167, 1;
	st.global.u32 	[%rd4], %r168;
	shl.b32 	%r169, %r168, 1;
	ld.global.u32 	%r170, [%rd6];
	mul.wide.s32 	%rd105, %r169, 4;
	add.s64 	%rd106, %rd2, %rd105;
	st.global.u32 	[%rd106], %r170;
	ld.global.u32 	%r171, [%rd4];
	shl.b32 	%r172, %r171, 1;
	ld.global.u32 	%r173, [%rd6+4];
	mul.wide.s32 	%rd107, %r172, 4;
	add.s64 	%rd108, %rd2, %rd107;
	st.global.u32 	[%rd108+4], %r173;
	ld.global.u32 	%r174, [%rd4];
	add.s32 	%r175, %r174, 1;
	st.global.u32 	[%rd4], %r175;
$L__BB1_29:
	and.b32  	%r176, %r202, 1;
	setp.eq.b32 	%p29, %r176, 1;
	not.pred 	%p30, %p29;
	@%p30 bra 	$L__BB1_31;
	ld.global.u32 	%r177, [%rd4];
	shl.b32 	%r178, %r177, 1;
	ld.global.u32 	%r179, [%rd6];
	mul.wide.s32 	%rd109, %r178, 4;
	add.s64 	%rd110, %rd2, %rd109;
	st.global.u32 	[%rd110], %r179;
	ld.global.u32 	%r180, [%rd4];
	shl.b32 	%r181, %r180, 1;
	ld.global.u32 	%r182, [%rd6+4];
	mul.wide.s32 	%rd111, %r181, 4;
	add.s64 	%rd112, %rd2, %rd111;
	st.global.u32 	[%rd112+4], %r182;
	ld.global.u32 	%r183, [%rd4];
	add.s32 	%r184, %r183, 1;
	st.global.u32 	[%rd4], %r184;
$L__BB1_31:
	setp.gt.s32 	%p31, %r196, 2;
	setp.ne.s32 	%p32, %r206, 0;
	add.s32 	%r196, %r196, -1;
	and.pred  	%p33, %p31, %p32;
	@%p33 bra 	$L__BB1_4;
	ld.global.u32 	%r185, [%rd4];
	setp.lt.s32 	%p34, %r185, 1;
	@%p34 bra 	$L__BB1_35;
	add.u64 	%rd113, %SP, 0;
	add.u64 	%rd13, %SPL, 0;
	mov.b32 	%r207, 0;
	mov.u64 	%rd116, $str$5;
$L__BB1_34:
	mul.wide.u32 	%rd114, %r207, 4;
	add.s64 	%rd115, %rd2, %rd114;
	ld.global.u32 	%r187, [%rd115];
	st.local.u32 	[%rd13], %r187;
	cvta.global.u64 	%rd117, %rd116;
	{ // callseq 5, 0
	.param .b64 param0;
	st.param.b64 	[param0], %rd117;
	.param .b64 param1;
	st.param.b64 	[param1], %rd113;
	.param .b32 retval0;
	call.uni (retval0), 
	vprintf, 
	(
	param0, 
	param1
	);
	ld.param.b32 	%r188, [retval0];
	} // callseq 5
	add.s32 	%r207, %r207, 1;
	ld.global.u32 	%r190, [%rd4];
	shl.b32 	%r191, %r190, 1;
	setp.lt.s32 	%p35, %r207, %r191;
	@%p35 bra 	$L__BB1_34;
$L__BB1_35:
	mov.u64 	%rd119, $str$6;
	cvta.global.u64 	%rd120, %rd119;
	{ // callseq 6, 0
	.param .b64 param0;
	st.param.b64 	[param0], %rd120;
	.param .b64 param1;
	st.param.b64 	[param1], 0;
	.param .b32 retval0;
	call.uni (retval0), 
	vprintf, 
	(
	param0, 
	param1
	);
	ld.param.b32 	%r192, [retval0];
	} // callseq 6
$L__BB1_36:
	ret;
$L__BB1_37:
	mov.u64 	%rd121, $str;
	cvta.global.u64 	%rd122, %rd121;
	{ // callseq 7, 0
	.param .b64 param0;
	st.param.b64 	[param0], %rd122;
	.param .b64 param1;
	st.param.b64 	[param1], 0;
	.param .b32 retval0;
	call.uni (retval0), 
	vprintf, 
	(
	param0, 
	param1
	);
	ld.param.b32 	%r194, [retval0];
	} // callseq 7
	bra.uni 	$L__BB1_36;

}


// ===== COMPILED SASS (sm_100) =====

	.target	sm_100

	.elftype	@"ET_EXEC"


//--------------------- .note.nv.tkinfo           --------------------------
	.section	.note.nv.tkinfo,"",@"SHT_NOTE"
	.sectionflags	@"SHF_NOTE_NV_TKINFO"
	.tkinfo
        /*0018*/ 	.word	0x00000002
        /*0030*/ 	.string	""
        /*0030*/ 	.string	"ptxas"
        /*0030*/ 	.string	"Cuda compilation tools, release 13.0, V13.0.88"
        /*0030*/ 	.string	"Build cuda_13.0.r13.0/compiler.36424714_0"
        /*0030*/ 	.string	"-arch sm_100 -m 64 "



//--------------------- .note.nv.cuinfo           --------------------------
	.section	.note.nv.cuinfo,"",@"SHT_NOTE"
	.sectionflags	@"SHF_NOTE_NV_CUINFO"
        /*0018*/ 	.short	0x0002
        /*001a*/ 	.short	0x0064
        /*001c*/ 	.short	0x0082
	.zero		2


//--------------------- .nv.info                  --------------------------
	.section	.nv.info,"",@"SHT_CUDA_INFO"
	.align	4


	//----- nvinfo : EIATTR_REGCOUNT
	.align		4
        /*0000*/ 	.byte	0x04, 0x2f
        /*0002*/ 	.short	(.L_9 - .L_8)
	.align		4
.L_8:
        /*0004*/ 	.word	index@(_Z14compute_dp_coliiiPiS_S_)
        /*0008*/ 	.word	0x00000015


	//----- nvinfo : EIATTR_FRAME_SIZE
	.align		4
.L_9:
        /*000c*/ 	.byte	0x04, 0x11
        /*000e*/ 	.short	(.L_11 - .L_10)
	.align		4
.L_10:
        /*0010*/ 	.word	index@(_Z14compute_dp_coliiiPiS_S_)
        /*0014*/ 	.word	0x00000000


	//----- nvinfo : EIATTR_REGCOUNT
	.align		4
.L_11:
        /*0018*/ 	.byte	0x04, 0x2f
        /*001a*/ 	.short	(.L_13 - .L_12)
	.align		4
.L_12:
        /*001c*/ 	.word	index@(_Z17get_recipe_kerneliPiS_S_iS_S_)
        /*0020*/ 	.word	0x00000022


	//----- nvinfo : EIATTR_FRAME_SIZE
	.align		4
.L_13:
        /*0024*/ 	.byte	0x04, 0x11
        /*0026*/ 	.short	(.L_15 - .L_14)
	.align		4
.L_14:
        /*0028*/ 	.word	index@(_Z17get_recipe_kerneliPiS_S_iS_S_)
        /*002c*/ 	.word	0x00000008


	//----- nvinfo : EIATTR_MIN_STACK_SIZE
	.align		4
.L_15:
        /*0030*/ 	.byte	0x04, 0x12
        /*0032*/ 	.short	(.L_17 - .L_16)
	.align		4
.L_16:
        /*0034*/ 	.word	index@(_Z17get_recipe_kerneliPiS_S_iS_S_)
        /*0038*/ 	.word	0x00000008


	//----- nvinfo : EIATTR_MIN_STACK_SIZE
	.align		4
.L_17:
        /*003c*/ 	.byte	0x04, 0x12
        /*003e*/ 	.short	(.L_19 - .L_18)
	.align		4
.L_18:
        /*0040*/ 	.word	index@(_Z14compute_dp_coliiiPiS_S_)
        /*0044*/ 	.word	0x00000000
.L_19:


//--------------------- .nv.compat                --------------------------
	.section	.nv.compat,"",@"SHT_CUDA_COMPAT_INFO"
	.align	4
        /*0000*/ 	.byte	0x02, 0x09, 0x00, 0x00, 0x02, 0x02, 0x01, 0x00, 0x02, 0x05, 0x05, 0x00, 0x03, 0x07, 0x01, 0x01
        /*0010*/ 	.byte	0x02, 0x03, 0x00, 0x00, 0x02, 0x06, 0x01, 0x00, 0x04, 0x0b, 0x08, 0x00, 0x09, 0x00, 0x00, 0x00
        /*0020*/ 	.byte	0x00, 0x00, 0x00, 0x00


//--------------------- .nv.info._Z17get_recipe_kerneliPiS_S_iS_S_ --------------------------
	.section	.nv.info._Z17get_recipe_kerneliPiS_S_iS_S_,"",@"SHT_CUDA_INFO"
	.sectionflags	@""
	.align	4


	//----- nvinfo : EIATTR_CUDA_API_VERSION
	.align		4
        /*0000*/ 	.byte	0x04, 0x37
        /*0002*/ 	.short	(.L_21 - .L_20)
.L_20:
        /*0004*/ 	.word	0x00000082


	//----- nvinfo : EIATTR_KPARAM_INFO
	.align		4
.L_21:
        /*0008*/ 	.byte	0x04, 0x17
        /*000a*/ 	.short	(.L_23 - .L_22)
.L_22:
        /*000c*/ 	.word	0x00000000
        /*0010*/ 	.short	0x0006
        /*0012*/ 	.short	0x0030
        /*0014*/ 	.byte	0x00, 0xf5, 0x21, 0x00


	//----- nvinfo : EIATTR_KPARAM_INFO
	.align		4
.L_23:
        /*0018*/ 	.byte	0x04, 0x17
        /*001a*/ 	.short	(.L_25 - .L_24)
.L_24:
        /*001c*/ 	.word	0x00000000
        /*0020*/ 	.short	0x0005
        /*0022*/ 	.short	0x0028
        /*0024*/ 	.byte	0x00, 0xf5, 0x21, 0x00


	//----- nvinfo : EIATTR_KPARAM_INFO
	.align		4
.L_25:
        /*0028*/ 	.byte	0x04, 0x17
        /*002a*/ 	.short	(.L_27 - .L_26)
.L_26:
        /*002c*/ 	.word	0x00000000
        /*0030*/ 	.short	0x0004
        /*0032*/ 	.short	0x0020
        /*0034*/ 	.byte	0x00, 0xf0, 0x11, 0x00


	//----- nvinfo : EIATTR_KPARAM_INFO
	.align		4
.L_27:
        /*0038*/ 	.byte	0x04, 0x17
        /*003a*/ 	.short	(.L_29 - .L_28)
.L_28:
        /*003c*/ 	.word	0x00000000
        /*0040*/ 	.short	0x0003
        /*0042*/ 	.short	0x0018
        /*0044*/ 	.byte	0x00, 0xf5, 0x21, 0x00


	//----- nvinfo : EIATTR_KPARAM_INFO
	.align		4
.L_29:
        /*0048*/ 	.byte	0x04, 0x17
        /*004a*/ 	.short	(.L_31 - .L_30)
.L_30:
        /*004c*/ 	.word	0x00000000
        /*0050*/ 	.short	0x0002
        /*0052*/ 	.short	0x0010
        /*0054*/ 	.byte	0x00, 0xf5, 0x21, 0x00


	//----- nvinfo : EIATTR_KPARAM_INFO
	.align		4
.L_31:
        /*0058*/ 	.byte	0x04, 0x17
        /*005a*/ 	.short	(.L_33 - .L_32)
.L_32:
        /*005c*/ 	.word	0x00000000
        /*0060*/ 	.short	0x0001
        /*0062*/ 	.short	0x0008
        /*0064*/ 	.byte	0x00, 0xf5, 0x21, 0x00


	//----- nvinfo : EIATTR_KPARAM_INFO
	.align		4
.L_33:
        /*0068*/ 	.byte	0x04, 0x17
        /*006a*/ 	.short	(.L_35 - .L_34)
.L_34:
        /*006c*/ 	.word	0x00000000
        /*0070*/ 	.short	0x0000
        /*0072*/ 	.short	0x0000
        /*0074*/ 	.byte	0x00, 0xf0, 0x11, 0x00


	//----- nvinfo : EIATTR_SPARSE_MMA_MASK
	.align		4
.L_35:
        /*0078*/ 	.byte	0x03, 0x50
        /*007a*/ 	.short	0x0000


	//----- nvinfo : EIATTR_MAXREG_COUNT
	.align		4
        /*007c*/ 	.byte	0x03, 0x1b
        /*007e*/ 	.short	0x00ff


	//----- nvinfo : EIATTR_EXTERNS
	.align		4
        /*0080*/ 	.byte	0x04, 0x0f
        /*0082*/ 	.short	(.L_37 - .L_36)


	//   ....[0]....
	.align		4
.L_36:
        /*0084*/ 	.word	index@(vprintf)


	//   ....[1]....
	.align		4
        /*0088*/ 	.word	index@(__assertfail)


	//----- nvinfo : EIATTR_MERCURY_ISA_VERSION
	.align		4
.L_37:
        /*008c*/ 	.byte	0x03, 0x5f
        /*008e*/ 	.short	0x0101


	//----- nvinfo : EIATTR_VRC_CTA_INIT_COUNT
	.align		4
        /*0090*/ 	.byte	0x02, 0x4a
	.zero		1
	.zero		1


	//----- nvinfo : EIATTR_SYSCALL_OFFSETS
	.align		4
        /*0094*/ 	.byte	0x04, 0x46
        /*0096*/ 	.short	(.L_39 - .L_38)


	//   ....[0]....
.L_38:
        /*0098*/ 	.word	0x00000540


	//   ....[1]....
        /*009c*/ 	.word	0x00000890


	//   ....[2]....
        /*00a0*/ 	.word	0x00000990


	//   ....[3]....
        /*00a4*/ 	.word	0x00000b60


	//   ....[4]....
        /*00a8*/ 	.word	0x00000d10


	//   ....[5]....
        /*00ac*/ 	.word	0x00001cb0


	//   ....[6]....
        /*00b0*/ 	.word	0x00001da0


	//   ....[7]....
        /*00b4*/ 	.word	0x00001e30


	//----- nvinfo : EIATTR_EXIT_INSTR_OFFSETS
	.align		4
.L_39:
        /*00b8*/ 	.byte	0x04, 0x1c
        /*00ba*/ 	.short	(.L_41 - .L_40)


	//   ....[0]....
.L_40:
        /*00bc*/ 	.word	0x00001db0


	//   ....[1]....
        /*00c0*/ 	.word	0x00001e40


	//----- nvinfo : EIATTR_CRS_STACK_SIZE
	.align		4
.L_41:
        /*00c4*/ 	.byte	0x04, 0x1e
        /*00c6*/ 	.short	(.L_43 - .L_42)
.L_42:
        /*00c8*/ 	.word	0x00000000


	//----- nvinfo : EIATTR_CBANK_PARAM_SIZE
	.align		4
.L_43:
        /*00cc*/ 	.byte	0x03, 0x19
        /*00ce*/ 	.short	0x0038


	//----- nvinfo : EIATTR_PARAM_CBANK
	.align		4
        /*00d0*/ 	.byte	0x04, 0x0a
        /*00d2*/ 	.short	(.L_45 - .L_44)
	.align		4
.L_44:
        /*00d4*/ 	.word	index@(.nv.constant0._Z17get_recipe_kerneliPiS_S_iS_S_)
        /*00d8*/ 	.short	0x0380
        /*00da*/ 	.short	0x0038


	//----- nvinfo : EIATTR_SW_WAR
	.align		4
.L_45:
        /*00dc*/ 	.byte	0x04, 0x36
        /*00de*/ 	.short	(.L_47 - .L_46)
.L_46:
        /*00e0*/ 	.word	0x00000008
.L_47:


//--------------------- .nv.info._Z14compute_dp_coliiiPiS_S_ --------------------------
	.section	.nv.info._Z14compute_dp_coliiiPiS_S_,"",@"SHT_CUDA_INFO"
	.sectionflags	@""
	.align	4


	//----- nvinfo : EIATTR_CUDA_API_VERSION
	.align		4
        /*0000*/ 	.byte	0x04, 0x37
        /*0002*/ 	.short	(.L_49 - .L_48)
.L_48:
        /*0004*/ 	.word	0x00000082


	//----- nvinfo : EIATTR_KPARAM_INFO
	.align		4
.L_49:
        /*0008*/ 	.byte	0x04, 0x17
        /*000a*/ 	.short	(.L_51 - .L_50)
.L_50:
        /*000c*/ 	.word	0x00000000
        /*0010*/ 	.short	0x0005
        /*0012*/ 	.short	0x0020
        /*0014*/ 	.byte	0x00, 0xf5, 0x21, 0x00


	//----- nvinfo : EIATTR_KPARAM_INFO
	.align		4
.L_51:
        /*0018*/ 	.byte	0x04, 0x17
        /*001a*/ 	.short	(.L_53 - .L_52)
.L_52:
        /*001c*/ 	.word	0x00000000
        /*0020*/ 	.short	0x0004
        /*0022*/ 	.short	0x0018
        /*0024*/ 	.byte	0x00, 0xf5, 0x21, 0x00


	//----- nvinfo : EIATTR_KPARAM_INFO
	.align		4
.L_53:
        /*0028*/ 	.byte	0x04, 0x17
        /*002a*/ 	.short	(.L_55 - .L_54)
.L_54:
        /*002c*/ 	.word	0x00000000
        /*0030*/ 	.short	0x0003
        /*0032*/ 	.short	0x0010
        /*0034*/ 	.byte	0x00, 0xf5, 0x21, 0x00


	//----- nvinfo : EIATTR_KPARAM_INFO
	.align		4
.L_55:
        /*0038*/ 	.byte	0x04, 0x17
        /*003a*/ 	.short	(.L_57 - .L_56)
.L_56:
        /*003c*/ 	.word	0x00000000
        /*0040*/ 	.short	0x0002
        /*0042*/ 	.short	0x0008
        /*0044*/ 	.byte	0x00, 0xf0, 0x11, 0x00


	//----- nvinfo : EIATTR_KPARAM_INFO
	.align		4
.L_57:
        /*0048*/ 	.byte	0x04, 0x17
        /*004a*/ 	.short	(.L_59 - .L_58)
.L_58:
        /*004c*/ 	.word	0x00000000
        /*0050*/ 	.short	0x0001
        /*0052*/ 	.short	0x0004
        /*0054*/ 	.byte	0x00, 0xf0, 0x11, 0x00


	//----- nvinfo : EIATTR_KPARAM_INFO
	.align		4
.L_59:
        /*0058*/ 	.byte	0x04, 0x17
        /*005a*/ 	.short	(.L_61 - .L_60)
.L_60:
        /*005c*/ 	.word	0x00000000
        /*0060*/ 	.short	0x0000
        /*0062*/ 	.short	0x0000
        /*0064*/ 	.byte	0x00, 0xf0, 0x11, 0x00


	//----- nvinfo : EIATTR_SPARSE_MMA_MASK
	.align		4
.L_61:
        /*0068*/ 	.byte	0x03, 0x50
        /*006a*/ 	.short	0x0000


	//----- nvinfo : EIATTR_MAXREG_COUNT
	.align		4
        /*006c*/ 	.byte	0x03, 0x1b
        /*006e*/ 	.short	0x00ff


	//----- nvinfo : EIATTR_MERCURY_ISA_VERSION
	.align		4
        /*0070*/ 	.byte	0x03, 0x5f
        /*0072*/ 	.short	0x0101


	//----- nvinfo : EIATTR_VRC_CTA_INIT_COUNT
	.align		4
        /*0074*/ 	.byte	0x02, 0x4a
	.zero		1
	.zero		1


	//----- nvinfo : EIATTR_EXIT_INSTR_OFFSETS
	.align		4
        /*0078*/ 	.byte	0x04, 0x1c
        /*007a*/ 	.short	(.L_63 - .L_62)


	//   ....[0]....
.L_62:
        /*007c*/ 	.word	0x00000070


	//   ....[1]....
        /*0080*/ 	.word	0x00000450


	//   ....[2]....
        /*0084*/ 	.word	0x00000570


	//   ....[3]....
        /*0088*/ 	.word	0x00000630


	//----- nvinfo : EIATTR_CBANK_PARAM_SIZE
	.align		4
.L_63:
        /*008c*/ 	.byte	0x03, 0x19
        /*008e*/ 	.short	0x0028


	//----- nvinfo : EIATTR_PARAM_CBANK
	.align		4
        /*0090*/ 	.byte	0x04, 0x0a
        /*0092*/ 	.short	(.L_65 - .L_64)
	.align		4
.L_64:
        /*0094*/ 	.word	index@(.nv.constant0._Z14compute_dp_coliiiPiS_S_)
        /*0098*/ 	.short	0x0380
        /*009a*/ 	.short	0x0028


	//----- nvinfo : EIATTR_SW_WAR
	.align		4
.L_65:
        /*009c*/ 	.byte	0x04, 0x36
        /*009e*/ 	.short	(.L_67 - .L_66)
.L_66:
        /*00a0*/ 	.word	0x00000008
.L_67:


//--------------------- .nv.callgraph             --------------------------
	.section	.nv.callgraph,"",@"SHT_CUDA_CALLGRAPH"
	.align	4
	.sectionentsize	8
	.align		4
        /*0000*/ 	.word	0x00000000
	.align		4
        /*0004*/ 	.word	0xffffffff
	.align		4
        /*0008*/ 	.word	index@(_Z17get_recipe_kerneliPiS_S_iS_S_)
	.align		4
        /*000c*/ 	.word	index@(vprintf)
	.align		4
        /*0010*/ 	.word	index@(_Z17get_recipe_kerneliPiS_S_iS_S_)
	.align		4
        /*0014*/ 	.word	index@(__assertfail)
	.align		4
        /*0018*/ 	.word	0x00000000
	.align		4
        /*001c*/ 	.word	0xfffffffe
	.align		4
        /*0020*/ 	.word	0x00000000
	.align		4
        /*0024*/ 	.word	0xfffffffd
	.align		4
        /*0028*/ 	.word	0x00000000
	.align		4
        /*002c*/ 	.word	0xfffffffc


//--------------------- .nv.constant4             --------------------------
	.section	.nv.constant4,"a",@progbits
	.align	8
	.align		8
.nv.constant4:
        /*0000*/ 	.dword	vprintf
	.align		8
        /*0008*/ 	.dword	__assertfail
	.align		8
        /*0010*/ 	.dword	__unnamed_1
	.align		8
        /*0018*/ 	.dword	$str
	.align		8
        /*0020*/ 	.dword	$str$1
	.align		8
        /*0028*/ 	.dword	$str$2
	.align		8
        /*0030*/ 	.dword	$str$3
	.align		8
        /*0038*/ 	.dword	$str$4
	.align		8
        /*0040*/ 	.dword	$str$5
	.align		8
        /*0048*/ 	.dword	$str$6


//--------------------- .text._Z17get_recipe_kerneliPiS_S_iS_S_ --------------------------
	.section	.text._Z17get_recipe_kerneliPiS_S_iS_S_,"ax",@progbits
	.align	128
        .global         _Z17get_recipe_kerneliPiS_S_iS_S_
        .type           _Z17get_recipe_kerneliPiS_S_iS_S_,@function
        .size           _Z17get_recipe_kerneliPiS_S_iS_S_,(.L_x_35 - _Z17get_recipe_kerneliPiS_S_iS_S_)
        .other          _Z17get_recipe_kerneliPiS_S_iS_S_,@"STO_CUDA_ENTRY STV_DEFAULT"
_Z17get_recipe_kerneliPiS_S_iS_S_:
.text._Z17get_recipe_kerneliPiS_S_iS_S_:
[----:B------:R-:W0:Y:S08]  /*0000*/  LDC R1, c[0x0][0x37c] ;  /* 0x0000df00ff017b82 */ /* 0x000e300000000800 */
[----:B------:R-:W1:Y:S01]  /*0010*/  LDC.64 R2, c[0x0][0x3a8] ;  /* 0x0000ea00ff027b82 */ /* 0x000e620000000a00 */
[----:B------:R-:W1:Y:S01]  /*0020*/  LDCU.64 UR36, c[0x0][0x358] ;  /* 0x00006b00ff2477ac */ /* 0x000e620008000a00 */
[----:B0-----:R-:W-:-:S06]  /*0030*/  VIADD R1, R1, 0xfffffff8 ;  /* 0xfffffff801017836 */ /* 0x001fcc0000000000 */
[----:B------:R-:W0:Y:S08]  /*0040*/  LDC.64 R4, c[0x0][0x398] ;  /* 0x0000e600ff047b82 */ /* 0x000e300000000a00 */
[----:B------:R-:W2:Y:S01]  /*0050*/  LDC R8, c[0x0][0x380] ;  /* 0x0000e000ff087b82 */ /* 0x000ea20000000800 */
[----:B-1----:R1:W-:Y:S07]  /*0060*/  STG.E desc[UR36][R2.64], RZ ;  /* 0x000000ff02007986 */ /* 0x0023ee000c101924 */
[----:B------:R-:W3:Y:S01]  /*0070*/  LDC.64 R6, c[0x0][0x388] ;  /* 0x0000e200ff067b82 */ /* 0x000ee20000000a00 */
[----:B0-----:R-:W4:Y:S07]  /*0080*/  LDG.E R0, desc[UR36][R4.64] ;  /* 0x0000002404007981 */ /* 0x001f2e000c1e1900 */
[----:B-1----:R-:W0:Y:S01]  /*0090*/  LDC R3, c[0x0][0x3a0] ;  /* 0x0000e800ff037b82 */ /* 0x002e220000000800 */
[----:B------:R-:W4:Y:S01]  /*00a0*/  LDG.E R9, desc[UR36][R4.64+0x4] ;  /* 0x0000042404097981 */ /* 0x000f22000c1e1900 */
[----:B--2---:R-:W-:-:S02]  /*00b0*/  VIADD R11, R8, 0xffffffff ;  /* 0xffffffff080b7836 */ /* 0x004fc40000000000 */
[----:B----4-:R-:W-:-:S05]  /*00c0*/  IMAD R9, R0, R9, R9 ;  /* 0x0000000900097224 */ /* 0x010fca00078e0209 */
[----:B------:R-:W-:-:S05]  /*00d0*/  IADD3 R24, PT, PT, R0, R9, RZ ;  /* 0x0000000900187210 */ /* 0x000fca0007ffe0ff */
[----:B------:R-:W-:-:S04]  /*00e0*/  IMAD R11, R24, R11, R11 ;  /* 0x0000000b180b7224 */ /* 0x000fc800078e020b */
[----:B------:R-:W-:-:S04]  /*00f0*/  IMAD.IADD R11, R24, 0x1, R11 ;  /* 0x00000001180b7824 */ /* 0x000fc800078e020b */
[----:B---3--:R-:W-:-:S06]  /*0100*/  IMAD.WIDE R6, R11, 0x4, R6 ;  /* 0x000000040b067825 */ /* 0x008fcc00078e0206 */
[----:B------:R-:W0:Y:S01]  /*0110*/  LDG.E R6, desc[UR36][R6.64] ;  /* 0x0000002406067981 */ /* 0x000e22000c1e1900 */
[----:B------:R-:W1:Y:S01]  /*0120*/  LDCU UR4, c[0x0][0x2f8] ;  /* 0x00005f00ff0477ac */ /* 0x000e620008000800 */
[----:B------:R-:W2:Y:S01]  /*0130*/  LDCU UR5, c[0x0][0x2fc] ;  /* 0x00005f80ff0577ac */ /* 0x000ea20008000800 */
[----:B-1----:R-:W-:-:S05]  /*0140*/  IADD3 R16, P1, PT, R1, UR4, RZ ;  /* 0x0000000401107c10 */ /* 0x002fca000ff3e0ff */
[----:B--2---:R-:W-:Y:S01]  /*0150*/  IMAD.X R2, RZ, RZ, UR5, P1 ;  /* 0x00000005ff027e24 */ /* 0x004fe200088e06ff */
[----:B0-----:R-:W-:-:S13]  /*0160*/  ISETP.GT.AND P0, PT, R6, R3, PT ;  /* 0x000000030600720c */ /* 0x001fda0003f04270 */
[----:B------:R-:W-:Y:S05]  /*0170*/  @P0 BRA `(.L_x_0) ;  /* 0x0000001c00100947 */ /* 0x000fea0003800000 */
[----:B------:R-:W-:-:S04]  /*0180*/  ISETP.NE.AND P0, PT, R24, RZ, PT ;  /* 0x000000ff1800720c */ /* 0x000fc80003f05270 */
[----:B------:R-:W-:-:S04]  /*0190*/  ISETP.LT.OR P0, PT, R8, 0x2, !P0 ;  /* 0x000000020800780c */ /* 0x000fc80004701670 */
[----:B------:R-:W-:-:S13]  /*01a0*/  ISETP.LT.OR P0, PT, R3, RZ, P0 ;  /* 0x000000ff0300720c */ /* 0x000fda0000701670 */
[----:B------:R-:W-:Y:S05]  /*01b0*/  @P0 BRA `(.L_x_1) ;  /* 0x0000001800dc0947 */ /* 0x000fea0003800000 */
[----:B------:R-:W0:Y:S01]  /*01c0*/  LDCU UR4, c[0x0][0x380] ;  /* 0x00007000ff0477ac */ /* 0x000e220008000800 */
[----:B------:R-:W-:Y:S01]  /*01d0*/  BSSY.RECONVERGENT B8, `(.L_x_2) ;  /* 0x000019b000087945 */ /* 0x000fe20003800200 */
[----:B------:R-:W-:Y:S01]  /*01e0*/  IADD3 R25, PT, PT, R24, 0x1, RZ ;  /* 0x0000000118197810 */ /* 0x000fe20007ffe0ff */
[----:B------:R-:W1:Y:S01]  /*01f0*/  LDCU UR38, c[0x0][0x3a0] ;  /* 0x00007400ff2677ac */ /* 0x000e620008000800 */
[----:B------:R-:W2:Y:S01]  /*0200*/  LDCU UR39, c[0x0][0x3a0] ;  /* 0x00007400ff2777ac */ /* 0x000ea20008000800 */
[----:B------:R-:W3:Y:S01]  /*0210*/  LDCU UR40, c[0x0][0x3a0] ;  /* 0x00007400ff2877ac */ /* 0x000ee20008000800 */
[----:B------:R-:W4:Y:S01]  /*0220*/  LDCU UR41, c[0x0][0x3a0] ;  /* 0x00007400ff2977ac */ /* 0x000f220008000800 */
[----:B0-----:R-:W-:-:S07]  /*0230*/  IMAD.U32 R23, RZ, RZ, UR4 ;  /* 0x00000004ff177e24 */ /* 0x001fce000f8e00ff */
.L_x_26:
[----:B0-----:R-:W0:Y:S01]  /*0240*/  LDC.64 R4, c[0x0][0x390] ;  /* 0x0000e400ff047b82 */ /* 0x001e220000000a00 */
[C---:B-12-4-:R-:W-:Y:S01]  /*0250*/  LEA R3, R23.reuse, 0xfffffffc, 0x1 ;  /* 0xfffffffc17037811 */ /* 0x056fe200078e08ff */
[----:B------:R-:W5:Y:S06]  /*0260*/  LDCU UR4, c[0x0][0x380] ;  /* 0x00007000ff0477ac */ /* 0x000f6c0008000800 */
[----:B---3--:R-:W1:Y:S01]  /*0270*/  LDC.64 R6, c[0x0][0x398] ;  /* 0x0000e600ff067b82 */ /* 0x008e620000000a00 */
[----:B------:R-:W-:-:S07]  /*0280*/  VIADD R0, R23, 0xfffffffe ;  /* 0xfffffffe17007836 */ /* 0x000fce0000000000 */
[----:B------:R-:W2:Y:S01]  /*0290*/  LDC.64 R30, c[0x0][0x388] ;  /* 0x0000e200ff1e7b82 */ /* 0x000ea20000000a00 */
[----:B0-----:R-:W-:-:S05]  /*02a0*/  IMAD.WIDE R4, R3, 0x4, R4 ;  /* 0x0000000403047825 */ /* 0x001fca00078e0204 */
[----:B------:R-:W3:Y:S04]  /*02b0*/  LDG.E R3, desc[UR36][R4.64+0x4] ;  /* 0x0000042404037981 */ /* 0x000ee8000c1e1900 */
[----:B-1----:R-:W3:Y:S04]  /*02c0*/  LDG.E R6, desc[UR36][R6.64] ;  /* 0x0000002406067981 */ /* 0x002ee8000c1e1900 */
[----:B------:R-:W4:Y:S01]  /*02d0*/  LDG.E R19, desc[UR36][R4.64] ;  /* 0x0000002404137981 */ /* 0x000f22000c1e1900 */
[C---:B------:R-:W-:Y:S02]  /*02e0*/  IMAD R0, R25.reuse, R0, RZ ;  /* 0x0000000019007224 */ /* 0x040fe400078e02ff */
[----:B-----5:R-:W-:-:S05]  /*02f0*/  IMAD R9, R25, UR4, RZ ;  /* 0x0000000419097c24 */ /* 0x020fca000f8e02ff */
[----:B------:R-:W-:-:S04]  /*0300*/  ISETP.GE.AND P0, PT, R0, R9, PT ;  /* 0x000000090000720c */ /* 0x000fc80003f06270 */
[----:B------:R-:W-:Y:S01]  /*0310*/  ISETP.LT.OR P0, PT, R0, RZ, P0 ;  /* 0x000000ff0000720c */ /* 0x000fe20000701670 */
[----:B------:R-:W-:Y:S01]  /*0320*/  IMAD.IADD R22, R24, 0x1, R0 ;  /* 0x0000000118167824 */ /* 0x000fe200078e0200 */
[C---:B------:R-:W-:Y:S01]  /*0330*/  IADD3 R8, PT, PT, R25.reuse, R0, RZ ;  /* 0x0000000019087210 */ /* 0x040fe20007ffe0ff */
[----:B------:R-:W-:Y:S02]  /*0340*/  BSSY.RECONVERGENT B7, `(.L_x_3) ;  /* 0x000017f000077945 */ /* 0x000fe40003800200 */
[----:B------:R-:W-:Y:S01]  /*0350*/  IMAD.IADD R29, R25, 0x1, R22 ;  /* 0x00000001191d7824 */ /* 0x000fe200078e0216 */
[C---:B------:R-:W-:Y:S02]  /*0360*/  ISETP.GE.AND P1, PT, R8.reuse, R9, PT ;  /* 0x000000090800720c */ /* 0x040fe40003f26270 */
[----:B------:R-:W-:Y:S01]  /*0370*/  ISETP.GT.AND P2, PT, R8, -0x1, PT ;  /* 0xffffffff0800780c */ /* 0x000fe20003f44270 */
[----:B--2---:R-:W-:-:S04]  /*0380*/  IMAD.WIDE R28, R29, 0x4, R30 ;  /* 0x000000041d1c7825 */ /* 0x004fc800078e021e */
[----:B---3--:R-:W-:-:S05]  /*0390*/  IMAD R6, R6, R3, R3 ;  /* 0x0000000306067224 */ /* 0x008fca00078e0203 */
[----:B----4-:R-:W-:Y:S01]  /*03a0*/  IADD3 R19, PT, PT, R19, R6, RZ ;  /* 0x0000000613137210 */ /* 0x010fe20007ffe0ff */
[----:B------:R-:W-:Y:S06]  /*03b0*/  @P0 BRA `(.L_x_4) ;  /* 0x0000000000d80947 */ /* 0x000fec0003800000 */
[----:B------:R-:W-:-:S13]  /*03c0*/  ISETP.GT.AND P0, PT, R8, -0x1, PT ;  /* 0xffffffff0800780c */ /* 0x000fda0003f04270 */
[----:B------:R-:W-:Y:S05]  /*03d0*/  @!P1 BRA P0, `(.L_x_5) ;  /* 0x0000000000789947 */ /* 0x000fea0000000000 */
[----:B------:R-:W-:-:S07]  /*03e0*/  IMAD.MOV.U32 R18, RZ, RZ, RZ ;  /* 0x000000ffff127224 */ /* 0x000fce00078e00ff */
.L_x_9:
[----:B------:R-:W0:Y:S01]  /*03f0*/  LDC.64 R30, c[0x0][0x388] ;  /* 0x0000e200ff1e7b82 */ /* 0x000e220000000a00 */
[----:B------:R-:W-:Y:S01]  /*0400*/  IMAD R17, R19, R18, RZ ;  /* 0x0000001213117224 */ /* 0x000fe200078e02ff */
[----:B------:R1:W5:Y:S01]  /*0410*/  LDG.E R27, desc[UR36][R28.64] ;  /* 0x000000241c1b7981 */ /* 0x000362000c1e1900 */
[----:B------:R-:W2:Y:S02]  /*0420*/  LDCU.64 UR4, c[0x4][0x30] ;  /* 0x01000600ff0477ac */ /* 0x000ea40008000a00 */
[----:B------:R-:W-:Y:S01]  /*0430*/  IMAD.IADD R3, R22, 0x1, -R17 ;  /* 0x0000000116037824 */ /* 0x000fe200078e0a11 */
[----:B------:R-:W3:Y:S01]  /*0440*/  LDCU.64 UR6, c[0x4][0x28] ;  /* 0x01000500ff0677ac */ /* 0x000ee20008000a00 */
[----:B------:R-:W4:Y:S02]  /*0450*/  LDCU.64 UR8, c[0x4][0x10] ;  /* 0x01000200ff0877ac */ /* 0x000f240008000a00 */
[----:B0-----:R-:W-:-:S05]  /*0460*/  IMAD.WIDE R30, R3, 0x4, R30 ;  /* 0x00000004031e7825 */ /* 0x001fca00078e021e */
[----:B------:R1:W5:Y:S01]  /*0470*/  LDG.E R26, desc[UR36][R30.64] ;  /* 0x000000241e1a7981 */ /* 0x000362000c1e1900 */
[----:B------:R-:W-:-:S06]  /*0480*/  MOV R14, 0x8 ;  /* 0x00000008000e7802 */ /* 0x000fcc0000000f00 */
[----:B------:R-:W0:Y:S01]  /*0490*/  LDC.64 R14, c[0x4][R14] ;  /* 0x010000000e0e7b82 */ /* 0x000e220000000a00 */
[----:B------:R-:W-:Y:S01]  /*04a0*/  HFMA2 R8, -RZ, RZ, 0, 1.2457370758056640625e-05 ;  /* 0x000000d1ff087431 */ /* 0x000fe200000001ff */
[----:B--2---:R-:W-:Y:S01]  /*04b0*/  MOV R4, UR4 ;  /* 0x0000000400047c02 */ /* 0x004fe20008000f00 */
[----:B------:R-:W-:Y:S01]  /*04c0*/  IMAD.U32 R5, RZ, RZ, UR5 ;  /* 0x00000005ff057e24 */ /* 0x000fe2000f8e00ff */
[----:B---3--:R-:W-:Y:S01]  /*04d0*/  MOV R6, UR6 ;  /* 0x0000000600067c02 */ /* 0x008fe20008000f00 */
[----:B------:R-:W-:Y:S01]  /*04e0*/  IMAD.U32 R7, RZ, RZ, UR7 ;  /* 0x00000007ff077e24 */ /* 0x000fe2000f8e00ff */
[----:B----4-:R-:W-:Y:S01]  /*04f0*/  MOV R10, UR8 ;  /* 0x00000008000a7c02 */ /* 0x010fe20008000f00 */
[----:B------:R-:W-:Y:S01]  /*0500*/  IMAD.U32 R11, RZ, RZ, UR9 ;  /* 0x00000009ff0b7e24 */ /* 0x000fe2000f8e00ff */
[----:B------:R-:W-:Y:S01]  /*0510*/  MOV R13, RZ ;  /* 0x000000ff000d7202 */ /* 0x000fe20000000f00 */
[----:B-1----:R-:W-:-:S07]  /*0520*/  IMAD.MOV.U32 R12, RZ, RZ, 0x1 ;  /* 0x00000001ff0c7424 */ /* 0x002fce00078e00ff */
[----:B------:R-:W-:-:S07]  /*0530*/  LEPC R20, `(.L_x_6) ;  /* 0x000000001014794e */ /* 0x000fce0000000000 */
[----:B0----5:R-:W-:Y:S05]  /*0540*/  CALL.ABS.NOINC R14 ;  /* 0x000000000e007343 */ /* 0x021fea0003c00000 */
.L_x_6:
[----:B------:R-:W-:-:S05]  /*0550*/  IMAD.IADD R27, R27, 0x1, -R18 ;  /* 0x000000011b1b7824 */ /* 0x000fca00078e0a12 */
[----:B------:R-:W-:-:S13]  /*0560*/  ISETP.NE.AND P0, PT, R26, R27, PT ;  /* 0x0000001b1a00720c */ /* 0x000fda0003f05270 */
[----:B------:R-:W-:Y:S05]  /*0570*/  @!P0 BRA `(.L_x_7) ;  /* 0x0000000400988947 */ /* 0x000fea0003800000 */
[----:B------:R-:W-:-:S13]  /*0580*/  ISETP.NE.AND P0, PT, R18, UR39, PT ;  /* 0x0000002712007c0c */ /* 0x000fda000bf05270 */
[----:B------:R-:W-:Y:S05]  /*0590*/  @!P0 BRA `(.L_x_8) ;  /* 0x0000001400648947 */ /* 0x000fea0003800000 */
[----:B------:R-:W-:Y:S01]  /*05a0*/  IADD3 R18, PT, PT, R18, 0x1, RZ ;  /* 0x0000000112127810 */ /* 0x000fe20007ffe0ff */
[----:B------:R-:W-:Y:S06]  /*05b0*/  BRA `(.L_x_9) ;  /* 0xfffffffc008c7947 */ /* 0x000fec000383ffff */
.L_x_5:
[----:B------:R-:W-:Y:S01]  /*05c0*/  IMAD.WIDE R30, R22, 0x4, R30 ;  /* 0x00000004161e7825 */ /* 0x000fe200078e021e */
[----:B------:R-:W2:Y:S01]  /*05d0*/  LDG.E R29, desc[UR36][R28.64] ;  /* 0x000000241c1d7981 */ /* 0x000ea2000c1e1900 */
[----:B------:R-:W0:Y:S03]  /*05e0*/  LDC.64 R4, c[0x0][0x388] ;  /* 0x0000e200ff047b82 */ /* 0x000e260000000a00 */
[----:B------:R-:W2:Y:S01]  /*05f0*/  LDG.E R0, desc[UR36][R30.64] ;  /* 0x000000241e007981 */ /* 0x000ea2000c1e1900 */
[----:B------:R-:W-:Y:S02]  /*0600*/  HFMA2 R17, -RZ, RZ, 0, 0 ;  /* 0x00000000ff117431 */ /* 0x000fe400000001ff */
[----:B------:R-:W-:Y:S01]  /*0610*/  IMAD.MOV.U32 R18, RZ, RZ, RZ ;  /* 0x000000ffff127224 */ /* 0x000fe200078e00ff */
[----:B--2---:R-:W-:-:S13]  /*0620*/  ISETP.NE.AND P0, PT, R0, R29, PT ;  /* 0x0000001d0000720c */ /* 0x004fda0003f05270 */
[----:B0-----:R-:W-:Y:S05]  /*0630*/  @!P0 BRA `(.L_x_7) ;  /* 0x0000000400688947 */ /* 0x001fea0003800000 */
[----:B------:R-:W-:Y:S01]  /*0640*/  BSSY.RELIABLE B0, `(.L_x_10) ;  /* 0x000000c000007945 */ /* 0x000fe20003800100 */
.L_x_11:
[----:B------:R-:W-:-:S13]  /*0650*/  ISETP.NE.AND P0, PT, R18, UR41, PT ;  /* 0x0000002912007c0c */ /* 0x000fda000bf05270 */
[----:B------:R-:W-:Y:S05]  /*0660*/  @!P0 BREAK.RELIABLE B0 ;  /* 0x0000000000008942 */ /* 0x000fea0003800100 */
[----:B------:R-:W-:Y:S05]  /*0670*/  @!P0 BRA `(.L_x_8) ;  /* 0x00000014002c8947 */ /* 0x000fea0003800000 */
[----:B------:R-:W-:-:S04]  /*0680*/  VIADD R18, R18, 0x1 ;  /* 0x0000000112127836 */ /* 0x000fc80000000000 */
[----:B------:R-:W-:-:S05]  /*0690*/  IMAD R17, R19, R18, RZ ;  /* 0x0000001213117224 */ /* 0x000fca00078e02ff */
[----:B------:R-:W-:-:S05]  /*06a0*/  IADD3 R31, PT, PT, R22, -R17, RZ ;  /* 0x80000011161f7210 */ /* 0x000fca0007ffe0ff */
[----:B------:R-:W-:-:S05]  /*06b0*/  IMAD.WIDE R30, R31, 0x4, R4 ;  /* 0x000000041f1e7825 */ /* 0x000fca00078e0204 */
[----:B------:R-:W2:Y:S01]  /*06c0*/  LDG.E R0, desc[UR36][R30.64] ;  /* 0x000000241e007981 */ /* 0x000ea2000c1e1900 */
[----:B------:R-:W-:-:S05]  /*06d0*/  IMAD.IADD R3, R29, 0x1, -R18 ;  /* 0x000000011d037824 */ /* 0x000fca00078e0a12 */
[----:B--2---:R-:W-:-:S13]  /*06e0*/  ISETP.NE.AND P0, PT, R0, R3, PT ;  /* 0x000000030000720c */ /* 0x004fda0003f05270 */
[----:B------:R-:W-:Y:S05]  /*06f0*/  @P0 BRA `(.L_x_11) ;  /* 0xfffffffc00d40947 */ /* 0x000fea000383ffff */
[----:B------:R-:W-:Y:S05]  /*0700*/  BSYNC.RELIABLE B0 ;  /* 0x0000000000007941 */ /* 0x000fea0003800100 */
.L_x_10:
[----:B------:R-:W-:Y:S05]  /*0710*/  BRA `(.L_x_7) ;  /* 0x0000000400307947 */ /* 0x000fea0003800000 */
.L_x_4:
[----:B------:R-:W-:Y:S01]  /*0720*/  MOV R18, RZ ;  /* 0x000000ff00127202 */ /* 0x000fe20000000f00 */
[----:B------:R-:W-:Y:S06]  /*0730*/  @!P1 BRA P2, `(.L_x_12) ;  /* 0x0000000000b49947 */ /* 0x000fec0001000000 */
.L_x_15:
        /* <DEDUP_REMOVED lines=11> */
[----:B------:R-:W-:Y:S01]  /*07f0*/  HFMA2 R8, -RZ, RZ, 0, 1.239776611328125e-05 ;  /* 0x000000d0ff087431 */ /* 0x000fe200000001ff */
        /* <DEDUP_REMOVED lines=10> */
.L_x_13:
[----:B------:R-:W-:Y:S01]  /*08a0*/  MOV R14, 0x8 ;  /* 0x00000008000e7802 */ /* 0x000fe20000000f00 */
[----:B------:R-:W0:Y:S01]  /*08b0*/  LDCU.64 UR4, c[0x4][0x30] ;  /* 0x01000600ff0477ac */ /* 0x000e220008000a00 */
[----:B------:R-:W-:Y:S02]  /*08c0*/  HFMA2 R12, -RZ, RZ, 0, 5.9604644775390625e-08 ;  /* 0x00000001ff0c7431 */ /* 0x000fe400000001ff */
[----:B------:R-:W-:Y:S01]  /*08d0*/  IMAD.MOV.U32 R8, RZ, RZ, 0xd1 ;  /* 0x000000d1ff087424 */ /* 0x000fe200078e00ff */
[----:B------:R-:W1:Y:S01]  /*08e0*/  LDCU.64 UR6, c[0x4][0x28] ;  /* 0x01000500ff0677ac */ /* 0x000e620008000a00 */
[----:B------:R-:W2:Y:S01]  /*08f0*/  LDC.64 R14, c[0x4][R14] ;  /* 0x010000000e0e7b82 */ /* 0x000ea20000000a00 */
[----:B------:R-:W-:Y:S01]  /*0900*/  IMAD.MOV.U32 R13, RZ, RZ, RZ ;  /* 0x000000ffff0d7224 */ /* 0x000fe200078e00ff */
[----:B------:R-:W3:Y:S01]  /*0910*/  LDCU.64 UR8, c[0x4][0x10] ;  /* 0x01000200ff0877ac */ /* 0x000ee20008000a00 */
[----:B0-----:R-:W-:Y:S01]  /*0920*/  IMAD.U32 R4, RZ, RZ, UR4 ;  /* 0x00000004ff047e24 */ /* 0x001fe2000f8e00ff */
[----:B------:R-:W-:Y:S01]  /*0930*/  MOV R5, UR5 ;  /* 0x0000000500057c02 */ /* 0x000fe20008000f00 */
[----:B-1----:R-:W-:Y:S01]  /*0940*/  IMAD.U32 R6, RZ, RZ, UR6 ;  /* 0x00000006ff067e24 */ /* 0x002fe2000f8e00ff */
[----:B------:R-:W-:Y:S01]  /*0950*/  MOV R7, UR7 ;  /* 0x0000000700077c02 */ /* 0x000fe20008000f00 */
[----:B---3--:R-:W-:Y:S01]  /*0960*/  IMAD.U32 R10, RZ, RZ, UR8 ;  /* 0x00000008ff0a7e24 */ /* 0x008fe2000f8e00ff */
[----:B------:R-:W-:-:S07]  /*0970*/  MOV R11, UR9 ;  /* 0x00000009000b7c02 */ /* 0x000fce0008000f00 */
[----:B------:R-:W-:-:S07]  /*0980*/  LEPC R20, `(.L_x_14) ;  /* 0x000000001014794e */ /* 0x000fce0000000000 */
[----:B--2---:R-:W-:Y:S05]  /*0990*/  CALL.ABS.NOINC R14 ;  /* 0x000000000e007343 */ /* 0x004fea0003c00000 */
.L_x_14:
[----:B------:R-:W-:-:S04]  /*09a0*/  IADD3 R27, PT, PT, -R18, R27, RZ ;  /* 0x0000001b121b7210 */ /* 0x000fc80007ffe1ff */
[----:B------:R-:W-:-:S13]  /*09b0*/  ISETP.NE.AND P0, PT, R26, R27, PT ;  /* 0x0000001b1a00720c */ /* 0x000fda0003f05270 */
[----:B------:R-:W-:Y:S05]  /*09c0*/  @!P0 BRA `(.L_x_7) ;  /* 0x0000000000848947 */ /* 0x000fea0003800000 */
[----:B------:R-:W-:-:S13]  /*09d0*/  ISETP.NE.AND P0, PT, R18, UR40, PT ;  /* 0x0000002812007c0c */ /* 0x000fda000bf05270 */
[----:B------:R-:W-:Y:S05]  /*09e0*/  @!P0 BRA `(.L_x_8) ;  /* 0x0000001000508947 */ /* 0x000fea0003800000 */
[----:B------:R-:W-:Y:S01]  /*09f0*/  VIADD R18, R18, 0x1 ;  /* 0x0000000112127836 */ /* 0x000fe20000000000 */
[----:B------:R-:W-:Y:S06]  /*0a00*/  BRA `(.L_x_15) ;  /* 0xfffffffc004c7947 */ /* 0x000fec000383ffff */
.L_x_12:
[----:B------:R-:W0:Y:S01]  /*0a10*/  LDC.64 R30, c[0x0][0x388] ;  /* 0x0000e200ff1e7b82 */ /* 0x000e220000000a00 */
[----:B------:R-:W-:Y:S01]  /*0a20*/  IMAD R17, R19, R18, RZ ;  /* 0x0000001213117224 */ /* 0x000fe200078e02ff */
[----:B------:R1:W5:Y:S01]  /*0a30*/  LDG.E R27, desc[UR36][R28.64] ;  /* 0x000000241c1b7981 */ /* 0x000362000c1e1900 */
[----:B------:R-:W2:Y:S03]  /*0a40*/  LDCU.64 UR4, c[0x4][0x20] ;  /* 0x01000400ff0477ac */ /* 0x000ea60008000a00 */
[----:B------:R-:W-:Y:S01]  /*0a50*/  IADD3 R3, PT, PT, R22, -R17, RZ ;  /* 0x8000001116037210 */ /* 0x000fe20007ffe0ff */
[----:B------:R-:W3:Y:S01]  /*0a60*/  LDCU.64 UR6, c[0x4][0x28] ;  /* 0x01000500ff0677ac */ /* 0x000ee20008000a00 */
[----:B------:R-:W4:Y:S03]  /*0a70*/  LDCU.64 UR8, c[0x4][0x10] ;  /* 0x01000200ff0877ac */ /* 0x000f260008000a00 */
[----:B0-----:R-:W-:-:S05]  /*0a80*/  IMAD.WIDE R30, R3, 0x4, R30 ;  /* 0x00000004031e7825 */ /* 0x001fca00078e021e */
[----:B------:R1:W5:Y:S01]  /*0a90*/  LDG.E R26, desc[UR36][R30.64] ;  /* 0x000000241e1a7981 */ /* 0x000362000c1e1900 */
[----:B------:R-:W-:-:S06]  /*0aa0*/  MOV R14, 0x8 ;  /* 0x00000008000e7802 */ /* 0x000fcc0000000f00 */
[----:B------:R-:W0:Y:S01]  /*0ab0*/  LDC.64 R14, c[0x4][R14] ;  /* 0x010000000e0e7b82 */ /* 0x000e220000000a00 */
[----:B------:R-:W-:Y:S02]  /*0ac0*/  HFMA2 R12, -RZ, RZ, 0, 5.9604644775390625e-08 ;  /* 0x00000001ff0c7431 */ /* 0x000fe400000001ff */
[----:B--2---:R-:W-:Y:S01]  /*0ad0*/  IMAD.U32 R4, RZ, RZ, UR4 ;  /* 0x00000004ff047e24 */ /* 0x004fe2000f8e00ff */
[----:B------:R-:W-:Y:S01]  /*0ae0*/  MOV R5, UR5 ;  /* 0x0000000500057c02 */ /* 0x000fe20008000f00 */
[----:B---3--:R-:W-:Y:S01]  /*0af0*/  IMAD.U32 R6, RZ, RZ, UR6 ;  /* 0x00000006ff067e24 */ /* 0x008fe2000f8e00ff */
[----:B------:R-:W-:Y:S01]  /*0b00*/  MOV R7, UR7 ;  /* 0x0000000700077c02 */ /* 0x000fe20008000f00 */
[----:B----4-:R-:W-:Y:S01]  /*0b10*/  IMAD.U32 R10, RZ, RZ, UR8 ;  /* 0x00000008ff0a7e24 */ /* 0x010fe2000f8e00ff */
[----:B------:R-:W-:Y:S01]  /*0b20*/  MOV R11, UR9 ;  /* 0x00000009000b7c02 */ /* 0x000fe20008000f00 */
[----:B------:R-:W-:Y:S02]  /*0b30*/  IMAD.MOV.U32 R8, RZ, RZ, 0xd0 ;  /* 0x000000d0ff087424 */ /* 0x000fe400078e00ff */
[----:B-1----:R-:W-:-:S07]  /*0b40*/  IMAD.MOV.U32 R13, RZ, RZ, RZ ;  /* 0x000000ffff0d7224 */ /* 0x002fce00078e00ff */
[----:B------:R-:W-:-:S07]  /*0b50*/  LEPC R20, `(.L_x_16) ;  /* 0x000000001014794e */ /* 0x000fce0000000000 */
[----:B0----5:R-:W-:Y:S05]  /*0b60*/  CALL.ABS.NOINC R14 ;  /* 0x000000000e007343 */ /* 0x021fea0003c00000 */
.L_x_16:
[----:B------:R-:W-:-:S04]  /*0b70*/  IADD3 R27, PT, PT, -R18, R27, RZ ;  /* 0x0000001b121b7210 */ /* 0x000fc80007ffe1ff */
[----:B------:R-:W-:-:S13]  /*0b80*/  ISETP.NE.AND P0, PT, R26, R27, PT ;  /* 0x0000001b1a00720c */ /* 0x000fda0003f05270 */
[----:B------:R-:W-:Y:S05]  /*0b90*/  @!P0 BRA `(.L_x_7) ;  /* 0x0000000000108947 */ /* 0x000fea0003800000 */
[----:B------:R-:W-:-:S13]  /*0ba0*/  ISETP.NE.AND P0, PT, R18, UR38, PT ;  /* 0x0000002612007c0c */ /* 0x000fda000bf05270 */
[----:B------:R-:W-:Y:S05]  /*0bb0*/  @!P0 BRA `(.L_x_8) ;  /* 0x0000000c00dc8947 */ /* 0x000fea0003800000 */
[----:B------:R-:W-:Y:S01]  /*0bc0*/  VIADD R18, R18, 0x1 ;  /* 0x0000000112127836 */ /* 0x000fe20000000000 */
[----:B------:R-:W-:Y:S06]  /*0bd0*/  BRA `(.L_x_12) ;  /* 0xfffffffc008c7947 */ /* 0x000fec000383ffff */
.L_x_7:
[----:B------:R-:W2:Y:S01]  /*0be0*/  LDG.E R30, desc[UR36][R30.64] ;  /* 0x000000241e1e7981 */ /* 0x000ea2000c1e1900 */
[----:B------:R-:W-:Y:S01]  /*0bf0*/  BSSY.RECONVERGENT B6, `(.L_x_17) ;  /* 0x0000013000067945 */ /* 0x000fe20003800200 */
[----:B--2---:R-:W-:-:S13]  /*0c00*/  ISETP.NE.AND P0, PT, R30, 0x3fffffff, PT ;  /* 0x3fffffff1e00780c */ /* 0x004fda0003f05270 */
[----:B------:R-:W-:Y:S05]  /*0c10*/  @P0 BRA `(.L_x_18) ;  /* 0x0000000000400947 */ /* 0x000fea0003800000 */
[----:B------:R-:W-:Y:S01]  /*0c20*/  MOV R14, 0x8 ;  /* 0x00000008000e7802 */ /* 0x000fe20000000f00 */
[----:B------:R-:W0:Y:S01]  /*0c30*/  LDCU.64 UR4, c[0x4][0x38] ;  /* 0x01000700ff0477ac */ /* 0x000e220008000a00 */
[----:B------:R-:W-:Y:S02]  /*0c40*/  HFMA2 R8, -RZ, RZ, 0, 1.2576580047607421875e-05 ;  /* 0x000000d3ff087431 */ /* 0x000fe400000001ff */
[----:B------:R-:W-:Y:S01]  /*0c50*/  IMAD.MOV.U32 R12, RZ, RZ, 0x1 ;  /* 0x00000001ff0c7424 */ /* 0x000fe200078e00ff */
[----:B------:R-:W-:Y:S01]  /*0c60*/  MOV R13, RZ ;  /* 0x000000ff000d7202 */ /* 0x000fe20000000f00 */
[----:B------:R-:W1:Y:S01]  /*0c70*/  LDCU.64 UR6, c[0x4][0x28] ;  /* 0x01000500ff0677ac */ /* 0x000e620008000a00 */
[----:B------:R-:W2:Y:S01]  /*0c80*/  LDC.64 R14, c[0x4][R14] ;  /* 0x010000000e0e7b82 */ /* 0x000ea20000000a00 */
[----:B------:R-:W3:Y:S01]  /*0c90*/  LDCU.64 UR8, c[0x4][0x10] ;  /* 0x01000200ff0877ac */ /* 0x000ee20008000a00 */
[----:B0-----:R-:W-:Y:S01]  /*0ca0*/  MOV R4, UR4 ;  /* 0x0000000400047c02 */ /* 0x001fe20008000f00 */
[----:B------:R-:W-:Y:S01]  /*0cb0*/  IMAD.U32 R5, RZ, RZ, UR5 ;  /* 0x00000005ff057e24 */ /* 0x000fe2000f8e00ff */
[----:B-1----:R-:W-:Y:S01]  /*0cc0*/  MOV R6, UR6 ;  /* 0x0000000600067c02 */ /* 0x002fe20008000f00 */
[----:B------:R-:W-:Y:S01]  /*0cd0*/  IMAD.U32 R7, RZ, RZ, UR7 ;  /* 0x00000007ff077e24 */ /* 0x000fe2000f8e00ff */
[----:B---3--:R-:W-:Y:S01]  /*0ce0*/  MOV R10, UR8 ;  /* 0x00000008000a7c02 */ /* 0x008fe20008000f00 */
[----:B------:R-:W-:-:S07]  /*0cf0*/  IMAD.U32 R11, RZ, RZ, UR9 ;  /* 0x00000009ff0b7e24 */ /* 0x000fce000f8e00ff */
[----:B------:R-:W-:-:S07]  /*0d00*/  LEPC R20, `(.L_x_18) ;  /* 0x000000001014794e */ /* 0x000fce0000000000 */
[----:B--2---:R-:W-:Y:S05]  /*0d10*/  CALL.ABS.NOINC R14 ;  /* 0x000000000e007343 */ /* 0x004fea0003c00000 */
.L_x_18:
[----:B------:R-:W-:Y:S05]  /*0d20*/  BSYNC.RECONVERGENT B6 ;  /* 0x0000000000067941 */ /* 0x000fea0003800200 */
.L_x_17:
[----:B------:R-:W-:Y:S01]  /*0d30*/  ISETP.NE.AND P0, PT, R18, RZ, PT ;  /* 0x000000ff1200720c */ /* 0x000fe20003f05270 */
[----:B------:R-:W-:-:S12]  /*0d40*/  IMAD.IADD R24, R24, 0x1, -R17 ;  /* 0x0000000118187824 */ /* 0x000fd800078e0a11 */
[----:B------:R-:W-:Y:S05]  /*0d50*/  @!P0 BRA `(.L_x_8) ;  /* 0x0000000c00748947 */ /* 0x000fea0003800000 */
[----:B------:R-:W0:Y:S01]  /*0d60*/  LDC.64 R4, c[0x0][0x390] ;  /* 0x0000e400ff047b82 */ /* 0x000e220000000a00 */
[C---:B------:R-:W-:Y:S01]  /*0d70*/  ISETP.GE.U32.AND P0, PT, R18.reuse, 0x8, PT ;  /* 0x000000081200780c */ /* 0x040fe20003f06070 */
[----:B------:R-:W-:Y:S01]  /*0d80*/  BSSY.RECONVERGENT B0, `(.L_x_19) ;  /* 0x000006e000007945 */ /* 0x000fe20003800200 */
[----:B------:R-:W-:Y:S02]  /*0d90*/  LEA R7, R23, 0xfffffffc, 0x1 ;  /* 0xfffffffc17077811 */ /* 0x000fe400078e08ff */
[----:B------:R-:W-:-:S04]  /*0da0*/  LOP3.LUT R3, R18, 0x7, RZ, 0xc0, !PT ;  /* 0x0000000712037812 */ /* 0x000fc800078ec0ff */
[----:B------:R-:W-:Y:S01]  /*0db0*/  ISETP.NE.AND P1, PT, R3, RZ, PT ;  /* 0x000000ff0300720c */ /* 0x000fe20003f25270 */
[----:B0-----:R-:W-:-:S04]  /*0dc0*/  IMAD.WIDE R4, R7, 0x4, R4 ;  /* 0x0000000407047825 */ /* 0x001fc800078e0204 */
[----:B------:R-:W-:Y:S08]  /*0dd0*/  @!P0 BRA `(.L_x_20) ;  /* 0x0000000400a08947 */ /* 0x000ff00003800000 */
[----:B------:R-:W0:Y:S02]  /*0de0*/  LDC.64 R6, c[0x0][0x3a8] ;  /* 0x0000ea00ff067b82 */ /* 0x000e240000000a00 */
[----:B0-----:R0:W5:Y:S01]  /*0df0*/  LDG.E R13, desc[UR36][R6.64] ;  /* 0x00000024060d7981 */ /* 0x001162000c1e1900 */
[----:B------:R-:W-:-:S04]  /*0e00*/  LOP3.LUT R0, R18, 0xfffffff8, RZ, 0xc0, !PT ;  /* 0xfffffff812007812 */ /* 0x000fc800078ec0ff */
[----:B------:R-:W-:-:S07]  /*0e10*/  IADD3 R0, PT, PT, -R0, RZ, RZ ;  /* 0x000000ff00007210 */ /* 0x000fce0007ffe1ff */
.L_x_21:
[----:B---3--:R-:W2:Y:S01]  /*0e20*/  LDG.E R15, desc[UR36][R4.64] ;  /* 0x00000024040f7981 */ /* 0x008ea2000c1e1900 */
[----:B------:R-:W1:Y:S01]  /*0e30*/  LDC.64 R8, c[0x0][0x3b0] ;  /* 0x0000ec00ff087b82 */ /* 0x000e620000000a00 */
[----:B-----5:R-:W-:-:S04]  /*0e40*/  IMAD.SHL.U32 R11, R13, 0x2, RZ ;  /* 0x000000020d0b7824 */ /* 0x020fc800078e00ff */
[----:B-1----:R-:W-:-:S05]  /*0e50*/  IMAD.WIDE R10, R11, 0x4, R8 ;  /* 0x000000040b0a7825 */ /* 0x002fca00078e0208 */
[----:B--2---:R1:W-:Y:S04]  /*0e60*/  STG.E desc[UR36][R10.64], R15 ;  /* 0x0000000f0a007986 */ /* 0x0043e8000c101924 */
[----:B------:R-:W2:Y:S04]  /*0e70*/  LDG.E R12, desc[UR36][R6.64] ;  /* 0x00000024060c7981 */ /* 0x000ea8000c1e1900 */
[----:B------:R-:W3:Y:S01]  /*0e80*/  LDG.E R17, desc[UR36][R4.64+0x4] ;  /* 0x0000042404117981 */ /* 0x000ee2000c1e1900 */
[----:B--2---:R-:W-:-:S05]  /*0e90*/  SHF.L.U32 R13, R12, 0x1, RZ ;  /* 0x000000010c0d7819 */ /* 0x004fca00000006ff */
[----:B------:R-:W-:-:S05]  /*0ea0*/  IMAD.WIDE R12, R13, 0x4, R8 ;  /* 0x000000040d0c7825 */ /* 0x000fca00078e0208 */
[----:B---3--:R2:W-:Y:S04]  /*0eb0*/  STG.E desc[UR36][R12.64+0x4], R17 ;  /* 0x000004110c007986 */ /* 0x0085e8000c101924 */
[----:B------:R-:W3:Y:S02]  /*0ec0*/  LDG.E R14, desc[UR36][R6.64] ;  /* 0x00000024060e7981 */ /* 0x000ee4000c1e1900 */
[----:B---3--:R-:W-:-:S05]  /*0ed0*/  VIADD R19, R14, 0x1 ;  /* 0x000000010e137836 */ /* 0x008fca0000000000 */
[----:B------:R3:W-:Y:S04]  /*0ee0*/  STG.E desc[UR36][R6.64], R19 ;  /* 0x0000001306007986 */ /* 0x0007e8000c101924 */
[----:B------:R-:W4:Y:S01]  /*0ef0*/  LDG.E R27, desc[UR36][R4.64] ;  /* 0x00000024041b7981 */ /* 0x000f22000c1e1900 */
[----:B------:R-:W-:-:S05]  /*0f00*/  SHF.L.U32 R21, R19, 0x1, RZ ;  /* 0x0000000113157819 */ /* 0x000fca00000006ff */
[----:B-1----:R-:W-:-:S05]  /*0f10*/  IMAD.WIDE R10, R21, 0x4, R8 ;  /* 0x00000004150a7825 */ /* 0x002fca00078e0208 */
[----:B----4-:R1:W-:Y:S04]  /*0f20*/  STG.E desc[UR36][R10.64], R27 ;  /* 0x0000001b0a007986 */ /* 0x0103e8000c101924 */
[----:B------:R-:W4:Y:S04]  /*0f30*/  LDG.E R14, desc[UR36][R6.64] ;  /* 0x00000024060e7981 */ /* 0x000f28000c1e1900 */
[----:B------:R-:W3:Y:S01]  /*0f40*/  LDG.E R21, desc[UR36][R4.64+0x4] ;  /* 0x0000042404157981 */ /* 0x000ee2000c1e1900 */
[----:B----4-:R-:W-:-:S04]  /*0f50*/  IMAD.SHL.U32 R15, R14, 0x2, RZ ;  /* 0x000000020e0f7824 */ /* 0x010fc800078e00ff */
[----:B--2---:R-:W-:-:S05]  /*0f60*/  IMAD.WIDE R12, R15, 0x4, R8 ;  /* 0x000000040f0c7825 */ /* 0x004fca00078e0208 */
[----:B---3--:R2:W-:Y:S04]  /*0f70*/  STG.E desc[UR36][R12.64+0x4], R21 ;  /* 0x000004150c007986 */ /* 0x0085e8000c101924 */
[----:B------:R-:W3:Y:S02]  /*0f80*/  LDG.E R14, desc[UR36][R6.64] ;  /* 0x00000024060e7981 */ /* 0x000ee4000c1e1900 */
[----:B---3--:R-:W-:-:S05]  /*0f90*/  IADD3 R15, PT, PT, R14, 0x1, RZ ;  /* 0x000000010e0f7810 */ /* 0x008fca0007ffe0ff */
[----:B------:R3:W-:Y:S04]  /*0fa0*/  STG.E desc[UR36][R6.64], R15 ;  /* 0x0000000f06007986 */ /* 0x0007e8000c101924 */
[----:B------:R-:W4:Y:S01]  /*0fb0*/  LDG.E R19, desc[UR36][R4.64] ;  /* 0x0000002404137981 */ /* 0x000f22000c1e1900 */
[----:B------:R-:W-:-:S04]  /*0fc0*/  IMAD.SHL.U32 R17, R15, 0x2, RZ ;  /* 0x000000020f117824 */ /* 0x000fc800078e00ff */
[----:B-1----:R-:W-:-:S05]  /*0fd0*/  IMAD.WIDE R10, R17, 0x4, R8 ;  /* 0x00000004110a7825 */ /* 0x002fca00078e0208 */
[----:B----4-:R1:W-:Y:S04]  /*0fe0*/  STG.E desc[UR36][R10.64], R19 ;  /* 0x000000130a007986 */ /* 0x0103e8000c101924 */
[----:B------:R-:W4:Y:S04]  /*0ff0*/  LDG.E R14, desc[UR36][R6.64] ;  /* 0x00000024060e7981 */ /* 0x000f28000c1e1900 */
[----:B------:R-:W3:Y:S01]  /*1000*/  LDG.E R27, desc[UR36][R4.64+0x4] ;  /* 0x00000424041b7981 */ /* 0x000ee2000c1e1900 */
[----:B----4-:R-:W-:-:S05]  /*1010*/  SHF.L.U32 R17, R14, 0x1, RZ ;  /* 0x000000010e117819 */ /* 0x010fca00000006ff */
[----:B--2---:R-:W-:-:S05]  /*1020*/  IMAD.WIDE R12, R17, 0x4, R8 ;  /* 0x00000004110c7825 */ /* 0x004fca00078e0208 */
        /* <DEDUP_REMOVED lines=57> */
[----:B------:R-:W2:Y:S01]  /*13c0*/  LDG.E R21, desc[UR36][R4.64+0x4] ;  /* 0x0000042404157981 */ /* 0x000ea2000c1e1900 */
[----:B----4-:R-:W-:-:S04]  /*13d0*/  IMAD.SHL.U32 R17, R14, 0x2, RZ ;  /* 0x000000020e117824 */ /* 0x010fc800078e00ff */
[----:B------:R-:W-:-:S05]  /*13e0*/  IMAD.WIDE R8, R17, 0x4, R8 ;  /* 0x0000000411087825 */ /* 0x000fca00078e0208 */
[----:B--2---:R3:W-:Y:S04]  /*13f0*/  STG.E desc[UR36][R8.64+0x4], R21 ;  /* 0x0000041508007986 */ /* 0x0047e8000c101924 */
[----:B------:R-:W2:Y:S01]  /*1400*/  LDG.E R13, desc[UR36][R6.64] ;  /* 0x00000024060d7981 */ /* 0x000ea2000c1e1900 */
[----:B------:R-:W-:-:S05]  /*1410*/  VIADD R0, R0, 0x8 ;  /* 0x0000000800007836 */ /* 0x000fca0000000000 */
[----:B------:R-:W-:Y:S02]  /*1420*/  ISETP.NE.AND P0, PT, R0, RZ, PT ;  /* 0x000000ff0000720c */ /* 0x000fe40003f05270 */
[----:B--2---:R-:W-:-:S05]  /*1430*/  IADD3 R13, PT, PT, R13, 0x1, RZ ;  /* 0x000000010d0d7810 */ /* 0x004fca0007ffe0ff */
[----:B------:R3:W-:Y:S06]  /*1440*/  STG.E desc[UR36][R6.64], R13 ;  /* 0x0000000d06007986 */ /* 0x0007ec000c101924 */
[----:B------:R-:W-:Y:S05]  /*1450*/  @P0 BRA `(.L_x_21) ;  /* 0xfffffff800700947 */ /* 0x000fea000383ffff */
.L_x_20:
[----:B------:R-:W-:Y:S05]  /*1460*/  BSYNC.RECONVERGENT B0 ;  /* 0x0000000000007941 */ /* 0x000fea0003800200 */
.L_x_19:
[----:B------:R-:W-:Y:S05]  /*1470*/  @!P1 BRA `(.L_x_8) ;  /* 0x0000000400ac9947 */ /* 0x000fea0003800000 */
[----:B------:R-:W-:Y:S01]  /*1480*/  ISETP.GE.U32.AND P0, PT, R3, 0x4, PT ;  /* 0x000000040300780c */ /* 0x000fe20003f06070 */
[----:B------:R-:W-:Y:S01]  /*1490*/  BSSY.RECONVERGENT B0, `(.L_x_22) ;  /* 0x0000037000007945 */ /* 0x000fe20003800200 */
[----:B------:R-:W-:-:S04]  /*14a0*/  LOP3.LUT R0, R18, 0x3, RZ, 0xc0, !PT ;  /* 0x0000000312007812 */ /* 0x000fc800078ec0ff */
[----:B------:R-:W-:-:S07]  /*14b0*/  ISETP.NE.AND P1, PT, R0, RZ, PT ;  /* 0x000000ff0000720c */ /* 0x000fce0003f25270 */
[----:B------:R-:W-:Y:S06]  /*14c0*/  @!P0 BRA `(.L_x_23) ;  /* 0x0000000000cc8947 */ /* 0x000fec0003800000 */
[----:B0--3--:R-:W0:Y:S01]  /*14d0*/  LDC.64 R6, c[0x0][0x3a8] ;  /* 0x0000ea00ff067b82 */ /* 0x009e220000000a00 */
[----:B------:R-:W2:Y:S07]  /*14e0*/  LDG.E R3, desc[UR36][R4.64] ;  /* 0x0000002404037981 */ /* 0x000eae000c1e1900 */
[----:B------:R-:W1:Y:S01]  /*14f0*/  LDC.64 R8, c[0x0][0x3b0] ;  /* 0x0000ec00ff087b82 */ /* 0x000e620000000a00 */
[----:B0-----:R-:W3:Y:S02]  /*1500*/  LDG.E R11, desc[UR36][R6.64] ;  /* 0x00000024060b7981 */ /* 0x001ee4000c1e1900 */
[----:B---3--:R-:W-:-:S05]  /*1510*/  SHF.L.U32 R11, R11, 0x1, RZ ;  /* 0x000000010b0b7819 */ /* 0x008fca00000006ff */
[----:B-1----:R-:W-:-:S05]  /*1520*/  IMAD.WIDE R10, R11, 0x4, R8 ;  /* 0x000000040b0a7825 */ /* 0x002fca00078e0208 */
[----:B--2---:R0:W-:Y:S04]  /*1530*/  STG.E desc[UR36][R10.64], R3 ;  /* 0x000000030a007986 */ /* 0x0041e8000c101924 */
[----:B------:R-:W2:Y:S04]  /*1540*/  LDG.E R12, desc[UR36][R6.64] ;  /* 0x00000024060c7981 */ /* 0x000ea8000c1e1900 */
[----:B------:R-:W3:Y:S01]  /*1550*/  LDG.E R15, desc[UR36][R4.64+0x4] ;  /* 0x00000424040f7981 */ /* 0x000ee2000c1e1900 */
[----:B--2---:R-:W-:-:S04]  /*1560*/  IMAD.SHL.U32 R13, R12, 0x2, RZ ;  /* 0x000000020c0d7824 */ /* 0x004fc800078e00ff */
[----:B------:R-:W-:-:S05]  /*1570*/  IMAD.WIDE R12, R13, 0x4, R8 ;  /* 0x000000040d0c7825 */ /* 0x000fca00078e0208 */
[----:B---3--:R1:W-:Y:S04]  /*1580*/  STG.E desc[UR36][R12.64+0x4], R15 ;  /* 0x0000040f0c007986 */ /* 0x0083e8000c101924 */
[----:B------:R-:W2:Y:S02]  /*1590*/  LDG.E R14, desc[UR36][R6.64] ;  /* 0x00000024060e7981 */ /* 0x000ea4000c1e1900 */
[----:B--2---:R-:W-:-:S05]  /*15a0*/  IADD3 R17, PT, PT, R14, 0x1, RZ ;  /* 0x000000010e117810 */ /* 0x004fca0007ffe0ff */
[----:B------:R2:W-:Y:S04]  /*15b0*/  STG.E desc[UR36][R6.64], R17 ;  /* 0x0000001106007986 */ /* 0x0005e8000c101924 */
[----:B------:R-:W3:Y:S01]  /*15c0*/  LDG.E R21, desc[UR36][R4.64] ;  /* 0x0000002404157981 */ /* 0x000ee2000c1e1900 */
[----:B------:R-:W-:-:S04]  /*15d0*/  IMAD.SHL.U32 R19, R17, 0x2, RZ ;  /* 0x0000000211137824 */ /* 0x000fc800078e00ff */
[----:B0-----:R-:W-:-:S05]  /*15e0*/  IMAD.WIDE R10, R19, 0x4, R8 ;  /* 0x00000004130a7825 */ /* 0x001fca00078e0208 */
[----:B---3--:R0:W-:Y:S04]  /*15f0*/  STG.E desc[UR36][R10.64], R21 ;  /* 0x000000150a007986 */ /* 0x0081e8000c101924 */
[----:B------:R-:W3:Y:S04]  /*1600*/  LDG.E R3, desc[UR36][R6.64] ;  /* 0x0000002406037981 */ /* 0x000ee8000c1e1900 */
[----:B------:R-:W4:Y:S01]  /*1610*/  LDG.E R19, desc[UR36][R4.64+0x4] ;  /* 0x0000042404137981 */ /* 0x000f22000c1e1900 */
[----:B---3--:R-:W-:-:S05]  /*1620*/  SHF.L.U32 R3, R3, 0x1, RZ ;  /* 0x0000000103037819 */ /* 0x008fca00000006ff */
[----:B-1----:R-:W-:-:S05]  /*1630*/  IMAD.WIDE R12, R3, 0x4, R8 ;  /* 0x00000004030c7825 */ /* 0x002fca00078e0208 */
[----:B----4-:R1:W-:Y:S04]  /*1640*/  STG.E desc[UR36][R12.64+0x4], R19 ;  /* 0x000004130c007986 */ /* 0x0103e8000c101924 */
[----:B------:R-:W3:Y:S02]  /*1650*/  LDG.E R3, desc[UR36][R6.64] ;  /* 0x0000002406037981 */ /* 0x000ee4000c1e1900 */
[----:B---3--:R-:W-:-:S05]  /*1660*/  VIADD R3, R3, 0x1 ;  /* 0x0000000103037836 */ /* 0x008fca0000000000 */
[----:B------:R3:W-:Y:S04]  /*1670*/  STG.E desc[UR36][R6.64], R3 ;  /* 0x0000000306007986 */ /* 0x0007e8000c101924 */
[----:B--2---:R-:W2:Y:S01]  /*1680*/  LDG.E R17, desc[UR36][R4.64] ;  /* 0x0000002404117981 */ /* 0x004ea2000c1e1900 */
[----:B------:R-:W-:-:S05]  /*1690*/  SHF.L.U32 R15, R3, 0x1, RZ ;  /* 0x00000001030f7819 */ /* 0x000fca00000006ff */
[----:B0-----:R-:W-:-:S05]  /*16a0*/  IMAD.WIDE R10, R15, 0x4, R8 ;  /* 0x000000040f0a7825 */ /* 0x001fca00078e0208 */
[----:B--2---:R0:W-:Y:S04]  /*16b0*/  STG.E desc[UR36][R10.64], R17 ;  /* 0x000000110a007986 */ /* 0x0041e8000c101924 */
[----:B------:R-:W2:Y:S04]  /*16c0*/  LDG.E R14, desc[UR36][R6.64] ;  /* 0x00000024060e7981 */ /* 0x000ea8000c1e1900 */
[----:B------:R-:W4:Y:S01]  /*16d0*/  LDG.E R21, desc[UR36][R4.64+0x4] ;  /* 0x0000042404157981 */ /* 0x000f22000c1e1900 */
[----:B--2---:R-:W-:-:S04]  /*16e0*/  IMAD.SHL.U32 R15, R14, 0x2, RZ ;  /* 0x000000020e0f7824 */ /* 0x004fc800078e00ff */
[----:B-1----:R-:W-:-:S05]  /*16f0*/  IMAD.WIDE R12, R15, 0x4, R8 ;  /* 0x000000040f0c7825 */ /* 0x002fca00078e0208 */
[----:B----4-:R1:W-:Y:S04]  /*1700*/  STG.E desc[UR36][R12.64+0x4], R21 ;  /* 0x000004150c007986 */ /* 0x0103e8000c101924 */
[----:B------:R-:W3:Y:S02]  /*1710*/  LDG.E R14, desc[UR36][R6.64] ;  /* 0x00000024060e7981 */ /* 0x000ee4000c1e1900 */
[----:B---3--:R-:W-:-:S05]  /*1720*/  IADD3 R3, PT, PT, R14, 0x1, RZ ;  /* 0x000000010e037810 */ /* 0x008fca0007ffe0ff */
[----:B------:R2:W-:Y:S04]  /*1730*/  STG.E desc[UR36][R6.64], R3 ;  /* 0x0000000306007986 */ /* 0x0005e8000c101924 */
[----:B------:R-:W3:Y:S01]  /*1740*/  LDG.E R19, desc[UR36][R4.64] ;  /* 0x0000002404137981 */ /* 0x000ee2000c1e1900 */
[----:B------:R-:W-:-:S04]  /*1750*/  IMAD.SHL.U32 R15, R3, 0x2, RZ ;  /* 0x00000002030f7824 */ /* 0x000fc800078e00ff */
[----:B0-----:R-:W-:-:S05]  /*1760*/  IMAD.WIDE R10, R15, 0x4, R8 ;  /* 0x000000040f0a7825 */ /* 0x001fca00078e0208 */
[----:B---3--:R4:W-:Y:S04]  /*1770*/  STG.E desc[UR36][R10.64], R19 ;  /* 0x000000130a007986 */ /* 0x0089e8000c101924 */
[----:B------:R-:W3:Y:S04]  /*1780*/  LDG.E R14, desc[UR36][R6.64] ;  /* 0x00000024060e7981 */ /* 0x000ee8000c1e1900 */
[----:B------:R-:W5:Y:S01]  /*1790*/  LDG.E R17, desc[UR36][R4.64+0x4] ;  /* 0x0000042404117981 */ /* 0x000f62000c1e1900 */
[----:B---3--:R-:W-:-:S05]  /*17a0*/  SHF.L.U32 R15, R14, 0x1, RZ ;  /* 0x000000010e0f7819 */ /* 0x008fca00000006ff */
[----:B------:R-:W-:-:S05]  /*17b0*/  IMAD.WIDE R8, R15, 0x4, R8 ;  /* 0x000000040f087825 */ /* 0x000fca00078e0208 */
[----:B-----5:R4:W-:Y:S04]  /*17c0*/  STG.E desc[UR36][R8.64+0x4], R17 ;  /* 0x0000041108007986 */ /* 0x0209e8000c101924 */
[----:B-1----:R-:W2:Y:S02]  /*17d0*/  LDG.E R12, desc[UR36][R6.64] ;  /* 0x00000024060c7981 */ /* 0x002ea4000c1e1900 */
[----:B--2---:R-:W-:-:S05]  /*17e0*/  VIADD R3, R12, 0x1 ;  /* 0x000000010c037836 */ /* 0x004fca0000000000 */
[----:B------:R4:W-:Y:S02]  /*17f0*/  STG.E desc[UR36][R6.64], R3 ;  /* 0x0000000306007986 */ /* 0x0009e4000c101924 */
.L_x_23:
[----:B------:R-:W-:Y:S05]  /*1800*/  BSYNC.RECONVERGENT B0 ;  /* 0x0000000000007941 */ /* 0x000fea0003800200 */
.L_x_22:
[----:B------:R-:W-:Y:S05]  /*1810*/  @!P1 BRA `(.L_x_8) ;  /* 0x0000000000c49947 */ /* 0x000fea0003800000 */
[----:B------:R-:W-:Y:S01]  /*1820*/  ISETP.NE.AND P0, PT, R0, 0x1, PT ;  /* 0x000000010000780c */ /* 0x000fe20003f05270 */
[----:B------:R-:W-:Y:S01]  /*1830*/  BSSY.RECONVERGENT B0, `(.L_x_24) ;  /* 0x000001f000007945 */ /* 0x000fe20003800200 */
[----:B------:R-:W-:-:S04]  /*1840*/  LOP3.LUT R18, R18, 0x1, RZ, 0xc0, !PT ;  /* 0x0000000112127812 */ /* 0x000fc800078ec0ff */
[----:B------:R-:W-:-:S07]  /*1850*/  ISETP.NE.U32.AND P1, PT, R18, 0x1, PT ;  /* 0x000000011200780c */ /* 0x000fce0003f25070 */
[----:B------:R-:W-:Y:S06]  /*1860*/  @!P0 BRA `(.L_x_25) ;  /* 0x00000000006c8947 */ /* 0x000fec0003800000 */
[----:B0--34-:R-:W0:Y:S01]  /*1870*/  LDC.64 R6, c[0x0][0x3a8] ;  /* 0x0000ea00ff067b82 */ /* 0x019e220000000a00 */
        /* <DEDUP_REMOVED lines=14> */
[----:B------:R-:W2:Y:S01]  /*1960*/  LDG.E R21, desc[UR36][R4.64] ;  /* 0x0000002404157981 */ /* 0x000ea2000c1e1900 */
[----:B------:R-:W-:-:S04]  /*1970*/  IMAD.SHL.U32 R19, R17, 0x2, RZ ;  /* 0x0000000211137824 */ /* 0x000fc800078e00ff */
[----:B0-----:R-:W-:-:S05]  /*1980*/  IMAD.WIDE R10, R19, 0x4, R8 ;  /* 0x00000004130a7825 */ /* 0x001fca00078e0208 */
[----:B--2---:R1:W-:Y:S04]  /*1990*/  STG.E desc[UR36][R10.64], R21 ;  /* 0x000000150a007986 */ /* 0x0043e8000c101924 */
[----:B------:R-:W2:Y:S04]  /*19a0*/  LDG.E R0, desc[UR36][R6.64] ;  /* 0x0000002406007981 */ /* 0x000ea8000c1e1900 */
[----:B------:R-:W3:Y:S01]  /*19b0*/  LDG.E R19, desc[UR36][R4.64+0x4] ;  /* 0x0000042404137981 */ /* 0x000ee2000c1e1900 */
[----:B--2---:R-:W-:-:S05]  /*19c0*/  SHF.L.U32 R3, R0, 0x1, RZ ;  /* 0x0000000100037819 */ /* 0x004fca00000006ff */
[----:B------:R-:W-:-:S05]  /*19d0*/  IMAD.WIDE R8, R3, 0x4, R8 ;  /* 0x0000000403087825 */ /* 0x000fca00078e0208 */
[----:B---3--:R1:W-:Y:S04]  /*19e0*/  STG.E desc[UR36][R8.64+0x4], R19 ;  /* 0x0000041308007986 */ /* 0x0083e8000c101924 */
[----:B------:R-:W2:Y:S02]  /*19f0*/  LDG.E R0, desc[UR36][R6.64] ;  /* 0x0000002406007981 */ /* 0x000ea4000c1e1900 */
[----:B--2---:R-:W-:-:S05]  /*1a00*/  VIADD R3, R0, 0x1 ;  /* 0x0000000100037836 */ /* 0x004fca0000000000 */
[----:B------:R1:W-:Y:S02]  /*1a10*/  STG.E desc[UR36][R6.64], R3 ;  /* 0x0000000306007986 */ /* 0x0003e4000c101924 */
.L_x_25:
[----:B------:R-:W-:Y:S05]  /*1a20*/  BSYNC.RECONVERGENT B0 ;  /* 0x0000000000007941 */ /* 0x000fea0003800200 */
.L_x_24:
[----:B------:R-:W-:Y:S05]  /*1a30*/  @P1 BRA `(.L_x_8) ;  /* 0x00000000003c1947 */ /* 0x000fea0003800000 */
[----:B01-34-:R-:W0:Y:S01]  /*1a40*/  LDC.64 R6, c[0x0][0x3a8] ;  /* 0x0000ea00ff067b82 */ /* 0x01be220000000a00 */
[----:B------:R-:W2:Y:S07]  /*1a50*/  LDG.E R3, desc[UR36][R4.64] ;  /* 0x0000002404037981 */ /* 0x000eae000c1e1900 */
[----:B------:R-:W1:Y:S01]  /*1a60*/  LDC.64 R8, c[0x0][0x3b0] ;  /* 0x0000ec00ff087b82 */ /* 0x000e620000000a00 */
[----:B0-----:R-:W3:Y:S02]  /*1a70*/  LDG.E R11, desc[UR36][R6.64] ;  /* 0x00000024060b7981 */ /* 0x001ee4000c1e1900 */
[----:B---3--:R-:W-:-:S05]  /*1a80*/  SHF.L.U32 R11, R11, 0x1, RZ ;  /* 0x000000010b0b7819 */ /* 0x008fca00000006ff */
[----:B-1----:R-:W-:-:S05]  /*1a90*/  IMAD.WIDE R10, R11, 0x4, R8 ;  /* 0x000000040b0a7825 */ /* 0x002fca00078e0208 */
[----:B--2---:R2:W-:Y:S04]  /*1aa0*/  STG.E desc[UR36][R10.64], R3 ;  /* 0x000000030a007986 */ /* 0x0045e8000c101924 */
[----:B------:R-:W3:Y:S04]  /*1ab0*/  LDG.E R0, desc[UR36][R6.64] ;  /* 0x0000002406007981 */ /* 0x000ee8000c1e1900 */
[----:B------:R-:W4:Y:S01]  /*1ac0*/  LDG.E R15, desc[UR36][R4.64+0x4] ;  /* 0x00000424040f7981 */ /* 0x000f22000c1e1900 */
[----:B---3--:R-:W-:-:S04]  /*1ad0*/  IMAD.SHL.U32 R13, R0, 0x2, RZ ;  /* 0x00000002000d7824 */ /* 0x008fc800078e00ff */
[----:B------:R-:W-:-:S05]  /*1ae0*/  IMAD.WIDE R8, R13, 0x4, R8 ;  /* 0x000000040d087825 */ /* 0x000fca00078e0208 */
[----:B----4-:R2:W-:Y:S04]  /*1af0*/  STG.E desc[UR36][R8.64+0x4], R15 ;  /* 0x0000040f08007986 */ /* 0x0105e8000c101924 */
[----:B------:R-:W3:Y:S02]  /*1b00*/  LDG.E R0, desc[UR36][R6.64] ;  /* 0x0000002406007981 */ /* 0x000ee4000c1e1900 */
[----:B---3--:R-:W-:-:S05]  /*1b10*/  IADD3 R13, PT, PT, R0, 0x1, RZ ;  /* 0x00000001000d7810 */ /* 0x008fca0007ffe0ff */
[----:B------:R2:W-:Y:S02]  /*1b20*/  STG.E desc[UR36][R6.64], R13 ;  /* 0x0000000d06007986 */ /* 0x0005e4000c101924 */
.L_x_8:
[----:B------:R-:W-:Y:S05]  /*1b30*/  BSYNC.RECONVERGENT B7 ;  /* 0x0000000000077941 */ /* 0x000fea0003800200 */
.L_x_3:
[----:B------:R-:W-:Y:S02]  /*1b40*/  ISETP.NE.AND P0, PT, R24, RZ, PT ;  /* 0x000000ff1800720c */ /* 0x000fe40003f05270 */
[C---:B------:R-:W-:Y:S01]  /*1b50*/  ISETP.GT.AND P1, PT, R23.reuse, 0x2, PT ;  /* 0x000000021700780c */ /* 0x040fe20003f24270 */
[----:B------:R-:W-:-:S12]  /*1b60*/  VIADD R23, R23, 0xffffffff ;  /* 0xffffffff17177836 */ /* 0x000fd80000000000 */
[----:B------:R-:W-:Y:S05]  /*1b70*/  @P0 BRA P1, `(.L_x_26) ;  /* 0xffffffe400b00947 */ /* 0x000fea000083ffff */
[----:B------:R-:W-:Y:S05]  /*1b80*/  BSYNC.RECONVERGENT B8 ;  /* 0x0000000000087941 */ /* 0x000fea0003800200 */
.L_x_2:
[----:B------:R-:W5:Y:S02]  /*1b90*/  LDC.64 R4, c[0x0][0x3a8] ;  /* 0x0000ea00ff047b82 */ /* 0x000f640000000a00 */
[----:B-----5:R-:W5:Y:S01]  /*1ba0*/  LDG.E R4, desc[UR36][R4.64] ;  /* 0x0000002404047981 */ /* 0x020f62000c1e1900 */
[----:B------:R-:W-:Y:S01]  /*1bb0*/  BSSY.RECONVERGENT B6, `(.L_x_1) ;  /* 0x0000017000067945 */ /* 0x000fe20003800200 */
[----:B-----5:R-:W-:-:S13]  /*1bc0*/  ISETP.GE.AND P0, PT, R4, 0x1, PT ;  /* 0x000000010400780c */ /* 0x020fda0003f06270 */
[----:B------:R-:W-:Y:S05]  /*1bd0*/  @!P0 BRA `(.L_x_27) ;  /* 0x0000000000508947 */ /* 0x000fea0003800000 */
[----:B-1--4-:R-:W-:-:S07]  /*1be0*/  HFMA2 R17, -RZ, RZ, 0, 0 ;  /* 0x00000000ff117431 */ /* 0x012fce00000001ff */
.L_x_29:
[----:B--23--:R-:W1:Y:S01]  /*1bf0*/  LDC.64 R8, c[0x0][0x3b0] ;  /* 0x0000ec00ff087b82 */ /* 0x00ce620000000a00 */
[----:B------:R-:W-:Y:S01]  /*1c00*/  MOV R0, 0x0 ;  /* 0x0000000000007802 */ /* 0x000fe20000000f00 */
[----:B------:R-:W2:Y:S01]  /*1c10*/  LDCU.64 UR4, c[0x4][0x40] ;  /* 0x01000800ff0477ac */ /* 0x000ea20008000a00 */
[----:B-1----:R-:W-:-:S06]  /*1c20*/  IMAD.WIDE.U32 R8, R17, 0x4, R8 ;  /* 0x0000000411087825 */ /* 0x002fcc00078e0008 */
[----:B------:R-:W3:Y:S01]  /*1c30*/  LDG.E R8, desc[UR36][R8.64] ;  /* 0x0000002408087981 */ /* 0x000ee2000c1e1900 */
[----:B------:R1:W4:Y:S01]  /*1c40*/  LDC.64 R10, c[0x4][R0] ;  /* 0x01000000000a7b82 */ /* 0x0003220000000a00 */
[----:B--2---:R-:W-:Y:S01]  /*1c50*/  IMAD.U32 R4, RZ, RZ, UR4 ;  /* 0x00000004ff047e24 */ /* 0x004fe2000f8e00ff */
[----:B------:R-:W-:Y:S01]  /*1c60*/  MOV R5, UR5 ;  /* 0x0000000500057c02 */ /* 0x000fe20008000f00 */
[----:B0-----:R-:W-:Y:S01]  /*1c70*/  IMAD.MOV.U32 R6, RZ, RZ, R16 ;  /* 0x000000ffff067224 */ /* 0x001fe200078e0010 */
[----:B------:R-:W-:Y:S01]  /*1c80*/  MOV R7, R2 ;  /* 0x0000000200077202 */ /* 0x000fe20000000f00 */
[----:B---34-:R1:W-:Y:S06]  /*1c90*/  STL [R1], R8 ;  /* 0x0000000801007387 */ /* 0x0183ec0000100800 */
[----:B------:R-:W-:-:S07]  /*1ca0*/  LEPC R20, `(.L_x_28) ;  /* 0x000000001014794e */ /* 0x000fce0000000000 */
[----:B-1----:R-:W-:Y:S05]  /*1cb0*/  CALL.ABS.NOINC R10 ;  /* 0x000000000a007343 */ /* 0x002fea0003c00000 */
.L_x_28:
[----:B------:R-:W0:Y:S02]  /*1cc0*/  LDC.64 R4, c[0x0][0x3a8] ;  /* 0x0000ea00ff047b82 */ /* 0x000e240000000a00 */
[----:B0-----:R-:W2:Y:S01]  /*1cd0*/  LDG.E R4, desc[UR36][R4.64] ;  /* 0x0000002404047981 */ /* 0x001ea2000c1e1900 */
[----:B------:R-:W-:Y:S01]  /*1ce0*/  VIADD R17, R17, 0x1 ;  /* 0x0000000111117836 */ /* 0x000fe20000000000 */
[----:B--2---:R-:W-:-:S04]  /*1cf0*/  SHF.L.U32 R0, R4, 0x1, RZ ;  /* 0x0000000104007819 */ /* 0x004fc800000006ff */
[----:B------:R-:W-:-:S13]  /*1d00*/  ISETP.GE.AND P0, PT, R17, R0, PT ;  /* 0x000000001100720c */ /* 0x000fda0003f06270 */
[----:B------:R-:W-:Y:S05]  /*1d10*/  @!P0 BRA `(.L_x_29) ;  /* 0xfffffffc00b48947 */ /* 0x000fea000383ffff */
.L_x_27:
[----:B------:R-:W-:Y:S05]  /*1d20*/  BSYNC.RECONVERGENT B6 ;  /* 0x0000000000067941 */ /* 0x000fea0003800200 */
.L_x_1:
[----:B------:R-:W-:Y:S01]  /*1d30*/  MOV R0, 0x0 ;  /* 0x0000000000007802 */ /* 0x000fe20000000f00 */
[----:B------:R-:W5:Y:S01]  /*1d40*/  LDCU.64 UR4, c[0x4][0x48] ;  /* 0x01000900ff0477ac */ /* 0x000f620008000a00 */
[----:B01234-:R-:W-:Y:S02]  /*1d50*/  CS2R R6, SRZ ;  /* 0x0000000000067805 */ /* 0x01ffe4000001ff00 */
[----:B------:R0:W1:Y:S01]  /*1d60*/  LDC.64 R2, c[0x4][R0] ;  /* 0x0100000000027b82 */ /* 0x0000620000000a00 */
[----:B-----5:R-:W-:Y:S01]  /*1d70*/  IMAD.U32 R4, RZ, RZ, UR4 ;  /* 0x00000004ff047e24 */ /* 0x020fe2000f8e00ff */
[----:B0-----:R-:W-:-:S07]  /*1d80*/  MOV R5, UR5 ;  /* 0x0000000500057c02 */ /* 0x001fce0008000f00 */
[----:B------:R-:W-:-:S07]  /*1d90*/  LEPC R20, `(.L_x_30) ;  /* 0x000000001014794e */ /* 0x000fce0000000000 */
[----:B-1----:R-:W-:Y:S05]  /*1da0*/  CALL.ABS.NOINC R2 ;  /* 0x0000000002007343 */ /* 0x002fea0003c00000 */
.L_x_30:
[----:B------:R-:W-:Y:S05]  /*1db0*/  EXIT ;  /* 0x000000000000794d */ /* 0x000fea0003800000 */
.L_x_0:
[----:B------:R-:W-:Y:S01]  /*1dc0*/  MOV R0, 0x0 ;  /* 0x0000000000007802 */ /* 0x000fe20000000f00 */
[----:B------:R-:W0:Y:S01]  /*1dd0*/  LDCU.64 UR4, c[0x4][0x18] ;  /* 0x01000300ff0477ac */ /* 0x000e220008000a00 */
[----:B------:R-:W-:Y:S02]  /*1de0*/  CS2R R6, SRZ ;  /* 0x0000000000067805 */ /* 0x000fe4000001ff00 */
[----:B------:R1:W2:Y:S01]  /*1df0*/  LDC.64 R2, c[0x4][R0] ;  /* 0x0100000000027b82 */ /* 0x0002a20000000a00 */
[----:B0-----:R-:W-:Y:S01]  /*1e00*/  IMAD.U32 R4, RZ, RZ, UR4 ;  /* 0x00000004ff047e24 */ /* 0x001fe2000f8e00ff */
[----:B-1----:R-:W-:-:S07]  /*1e10*/  MOV R5, UR5 ;  /* 0x0000000500057c02 */ /* 0x002fce0008000f00 */
[----:B------:R-:W-:-:S07]  /*1e20*/  LEPC R20, `(.L_x_31) ;  /* 0x000000001014794e */ /* 0x000fce0000000000 */
[----:B--2---:R-:W-:Y:S05]  /*1e30*/  CALL.ABS.NOINC R2 ;  /* 0x0000000002007343 */ /* 0x004fea0003c00000 */
.L_x_31:
[----:B------:R-:W-:Y:S05]  /*1e40*/  EXIT ;  /* 0x000000000000794d */ /* 0x000fea0003800000 */
.L_x_32:
[----:B------:R-:W-:-:S00]  /*1e50*/  BRA `(.L_x_32) ;  /* 0xfffffffc00fc7947 */ /* 0x000fc0000383ffff */
[----:B------:R-:W-:-:S00]  /*1e60*/  NOP ;  /* 0x0000000000007918 */ /* 0x000fc00000000000 */
        /* <DEDUP_REMOVED lines=9> */
.L_x_35:


//--------------------- .text._Z14compute_dp_coliiiPiS_S_ --------------------------
	.section	.text._Z14compute_dp_coliiiPiS_S_,"ax",@progbits
	.align	128
        .global         _Z14compute_dp_coliiiPiS_S_
        .type           _Z14compute_dp_coliiiPiS_S_,@function
        .size           _Z14compute_dp_coliiiPiS_S_,(.L_x_36 - _Z14compute_dp_coliiiPiS_S_)
        .other          _Z14compute_dp_coliiiPiS_S_,@"STO_CUDA_ENTRY STV_DEFAULT"
_Z14compute_dp_coliiiPiS_S_:
.text._Z14compute_dp_coliiiPiS_S_:
[----:B------:R-:W-:Y:S01]  /*0000*/  LDC R1, c[0x0][0x37c] ;  /* 0x0000df00ff017b82 */ /* 0x000fe20000000800 */
[----:B------:R-:W0:Y:S07]  /*0010*/  S2R R3, SR_TID.X ;  /* 0x0000000000037919 */ /* 0x000e2e0000002100 */
[----:B------:R-:W0:Y:S08]  /*0020*/  S2UR UR4, SR_CTAID.X ;  /* 0x00000000000479c3 */ /* 0x000e300000002500 */
[----:B------:R-:W0:Y:S08]  /*0030*/  LDC R0, c[0x0][0x360] ;  /* 0x0000d800ff007b82 */ /* 0x000e300000000800 */
[----:B------:R-:W1:Y:S01]  /*0040*/  LDC R13, c[0x0][0x380] ;  /* 0x0000e000ff0d7b82 */ /* 0x000e620000000800 */
[----:B0-----:R-:W-:-:S05]  /*0050*/  IMAD R0, R0, UR4, R3 ;  /* 0x0000000400007c24 */ /* 0x001fca000f8e0203 */
[----:B-1----:R-:W-:-:S13]  /*0060*/  ISETP.GE.AND P0, PT, R0, R13, PT ;  /* 0x0000000d0000720c */ /* 0x002fda0003f06270 */
[----:B------:R-:W-:Y:S05]  /*0070*/  @P0 EXIT ;  /* 0x000000000000094d */ /* 0x000fea0003800000 */
[----:B------:R-:W0:Y:S01]  /*0080*/  LDC.64 R2, c[0x0][0x398] ;  /* 0x0000e600ff027b82 */ /* 0x000e220000000a00 */
[----:B------:R-:W0:Y:S01]  /*0090*/  LDCU.64 UR6, c[0x0][0x358] ;  /* 0x00006b00ff0677ac */ /* 0x000e220008000a00 */
[----:B------:R-:W1:Y:S06]  /*00a0*/  LDCU UR4, c[0x0][0x384] ;  /* 0x00007080ff0477ac */ /* 0x000e6c0008000800 */
[----:B------:R-:W2:Y:S01]  /*00b0*/  LDC.64 R4, c[0x0][0x3a0] ;  /* 0x0000e800ff047b82 */ /* 0x000ea20000000a00 */
[----:B0-----:R-:W3:Y:S04]  /*00c0*/  LDG.E R6, desc[UR6][R2.64] ;  /* 0x0000000602067981 */ /* 0x001ee8000c1e1900 */
[----:B------:R-:W4:Y:S01]  /*00d0*/  LDG.E R8, desc[UR6][R2.64+0x4] ;  /* 0x0000040602087981 */ /* 0x000f22000c1e1900 */
[----:B-1----:R-:W-:-:S06]  /*00e0*/  UIADD3 UR4, UPT, UPT, UR4, -0x1, URZ ;  /* 0xffffffff04047890 */ /* 0x002fcc000fffe0ff */
[----:B------:R-:W-:-:S04]  /*00f0*/  IMAD R7, R13, UR4, R0 ;  /* 0x000000040d077c24 */ /* 0x000fc8000f8e0200 */
[----:B--2---:R-:W-:-:S05]  /*0100*/  IMAD.WIDE R4, R7, 0x4, R4 ;  /* 0x0000000407047825 */ /* 0x004fca00078e0204 */
[----:B------:R-:W2:Y:S01]  /*0110*/  LDG.E R7, desc[UR6][R4.64] ;  /* 0x0000000604077981 */ /* 0x000ea2000c1e1900 */
[----:B------:R-:W-:Y:S01]  /*0120*/  IABS R16, R0 ;  /* 0x0000000000107213 */ /* 0x000fe20000000000 */
[----:B---3--:R-:W-:Y:S02]  /*0130*/  VIADD R11, R6, 0x1 ;  /* 0x00000001060b7836 */ /* 0x008fe40000000000 */
[----:B----4-:R-:W-:-:S03]  /*0140*/  VIADD R8, R8, 0x1 ;  /* 0x0000000108087836 */ /* 0x010fc60000000000 */
[-C--:B------:R-:W-:Y:S02]  /*0150*/  IABS R10, R11.reuse ;  /* 0x0000000b000a7213 */ /* 0x080fe40000000000 */
[----:B------:R-:W-:Y:S02]  /*0160*/  IABS R18, R11 ;  /* 0x0000000b00127213 */ /* 0x000fe40000000000 */
[----:B------:R-:W0:Y:S01]  /*0170*/  I2F.RP R12, R10 ;  /* 0x0000000a000c7306 */ /* 0x000e220000209400 */
[----:B------:R-:W-:-:S07]  /*0180*/  IABS R9, R8 ;  /* 0x0000000800097213 */ /* 0x000fce0000000000 */
[----:B0-----:R-:W0:Y:S02]  /*0190*/  MUFU.RCP R12, R12 ;  /* 0x0000000c000c7308 */ /* 0x001e240000001000 */
[----:B0-----:R-:W-:-:S06]  /*01a0*/  VIADD R14, R12, 0xffffffe ;  /* 0x0ffffffe0c0e7836 */ /* 0x001fcc0000000000 */
[----:B------:R-:W0:Y:S08]  /*01b0*/  I2F.RP R12, R9 ;  /* 0x00000009000c7306 */ /* 0x000e300000209400 */
[----:B------:R1:W3:Y:S08]  /*01c0*/  F2I.FTZ.U32.TRUNC.NTZ R15, R14 ;  /* 0x0000000e000f7305 */ /* 0x0002f0000021f000 */
[----:B0-----:R-:W0:Y:S01]  /*01d0*/  MUFU.RCP R12, R12 ;  /* 0x0000000c000c7308 */ /* 0x001e220000001000 */
[----:B-1----:R-:W-:Y:S01]  /*01e0*/  IMAD.MOV.U32 R14, RZ, RZ, RZ ;  /* 0x000000ffff0e7224 */ /* 0x002fe200078e00ff */
[----:B---3--:R-:W-:-:S05]  /*01f0*/  IADD3 R17, PT, PT, RZ, -R15, RZ ;  /* 0x8000000fff117210 */ /* 0x008fca0007ffe0ff */
[----:B------:R-:W-:-:S04]  /*0200*/  IMAD R17, R17, R10, RZ ;  /* 0x0000000a11117224 */ /* 0x000fc800078e02ff */
[----:B------:R-:W-:Y:S01]  /*0210*/  IMAD.HI.U32 R15, R15, R17, R14 ;  /* 0x000000110f0f7227 */ /* 0x000fe200078e000e */
[----:B------:R-:W-:-:S03]  /*0220*/  MOV R14, R16 ;  /* 0x00000010000e7202 */ /* 0x000fc60000000f00 */
[----:B------:R-:W-:Y:S02]  /*0230*/  IMAD.MOV R16, RZ, RZ, -R18 ;  /* 0x000000ffff107224 */ /* 0x000fe400078e0a12 */
[----:B------:R-:W-:-:S04]  /*0240*/  IMAD.HI.U32 R17, R15, R14, RZ ;  /* 0x0000000e0f117227 */ /* 0x000fc800078e00ff */
[----:B------:R-:W-:Y:S01]  /*0250*/  IMAD R15, R17, R16, R14 ;  /* 0x00000010110f7224 */ /* 0x000fe200078e020e */
[----:B0-----:R-:W-:Y:S02]  /*0260*/  IADD3 R14, PT, PT, R12, 0xffffffe, RZ ;  /* 0x0ffffffe0c0e7810 */ /* 0x001fe40007ffe0ff */
[----:B------:R-:W-:Y:S02]  /*0270*/  IABS R12, R8 ;  /* 0x00000008000c7213 */ /* 0x000fe40000000000 */
[----:B------:R-:W-:-:S03]  /*0280*/  ISETP.GT.U32.AND P1, PT, R10, R15, PT ;  /* 0x0000000f0a00720c */ /* 0x000fc60003f24070 */
[----:B------:R-:W-:Y:S02]  /*0290*/  IMAD.MOV R16, RZ, RZ, -R12 ;  /* 0x000000ffff107224 */ /* 0x000fe400078e0a0c */
[----:B------:R-:W-:-:S05]  /*02a0*/  IMAD.WIDE R12, R13, 0x4, R4 ;  /* 0x000000040d0c7825 */ /* 0x000fca00078e0204 */
[----:B--2---:R0:W-:Y:S03]  /*02b0*/  STG.E desc[UR6][R12.64], R7 ;  /* 0x000000070c007986 */ /* 0x0041e6000c101906 */
[----:B------:R-:W-:Y:S02]  /*02c0*/  @!P1 IMAD.IADD R15, R15, 0x1, -R10 ;  /* 0x000000010f0f9824 */ /* 0x000fe400078e0a0a */
[----:B------:R-:W-:Y:S01]  /*02d0*/  @!P1 VIADD R17, R17, 0x1 ;  /* 0x0000000111119836 */ /* 0x000fe20000000000 */
[----:B------:R-:W-:Y:S02]  /*02e0*/  ISETP.NE.AND P1, PT, R11, RZ, PT ;  /* 0x000000ff0b00720c */ /* 0x000fe40003f25270 */
[----:B------:R-:W-:Y:S02]  /*02f0*/  ISETP.GE.U32.AND P0, PT, R15, R10, PT ;  /* 0x0000000a0f00720c */ /* 0x000fe40003f06070 */
[----:B------:R-:W-:Y:S01]  /*0300*/  LOP3.LUT R10, R0, R11, RZ, 0x3c, !PT ;  /* 0x0000000b000a7212 */ /* 0x000fe200078e3cff */
[----:B------:R1:W2:Y:S03]  /*0310*/  F2I.FTZ.U32.TRUNC.NTZ R15, R14 ;  /* 0x0000000e000f7305 */ /* 0x0002a6000021f000 */
[----:B------:R-:W-:Y:S01]  /*0320*/  ISETP.GE.AND P2, PT, R10, RZ, PT ;  /* 0x000000ff0a00720c */ /* 0x000fe20003f46270 */
[----:B-1----:R-:W-:-:S06]  /*0330*/  HFMA2 R14, -RZ, RZ, 0, 0 ;  /* 0x00000000ff0e7431 */ /* 0x002fcc00000001ff */
[----:B------:R-:W-:Y:S01]  /*0340*/  @P0 VIADD R17, R17, 0x1 ;  /* 0x0000000111110836 */ /* 0x000fe20000000000 */
[----:B--2---:R-:W-:-:S05]  /*0350*/  IADD3 R10, PT, PT, RZ, -R15, RZ ;  /* 0x8000000fff0a7210 */ /* 0x004fca0007ffe0ff */
[----:B------:R-:W-:Y:S01]  /*0360*/  @!P2 IMAD.MOV R17, RZ, RZ, -R17 ;  /* 0x000000ffff11a224 */ /* 0x000fe200078e0a11 */
[----:B------:R-:W-:Y:S01]  /*0370*/  @!P1 LOP3.LUT R17, RZ, R11, RZ, 0x33, !PT ;  /* 0x0000000bff119212 */ /* 0x000fe200078e33ff */
[----:B------:R-:W-:-:S03]  /*0380*/  IMAD R11, R10, R9, RZ ;  /* 0x000000090a0b7224 */ /* 0x000fc600078e02ff */
[----:B------:R-:W-:Y:S02]  /*0390*/  IABS R10, R17 ;  /* 0x00000011000a7213 */ /* 0x000fe40000000000 */
[----:B------:R-:W-:Y:S01]  /*03a0*/  ISETP.GE.AND P3, PT, R17, RZ, PT ;  /* 0x000000ff1100720c */ /* 0x000fe20003f66270 */
[----:B------:R-:W-:Y:S01]  /*03b0*/  IMAD.HI.U32 R14, R15, R11, R14 ;  /* 0x0000000b0f0e7227 */ /* 0x000fe200078e000e */
[----:B------:R-:W-:Y:S02]  /*03c0*/  MOV R11, R10 ;  /* 0x0000000a000b7202 */ /* 0x000fe40000000f00 */
[----:B------:R-:W1:Y:S03]  /*03d0*/  LDC R10, c[0x0][0x388] ;  /* 0x0000e200ff0a7b82 */ /* 0x000e660000000800 */
[----:B------:R-:W-:-:S04]  /*03e0*/  IMAD.HI.U32 R14, R14, R11, RZ ;  /* 0x0000000b0e0e7227 */ /* 0x000fc800078e00ff */
[----:B------:R-:W-:-:S05]  /*03f0*/  IMAD R16, R14, R16, R11 ;  /* 0x000000100e107224 */ /* 0x000fca00078e020b */
[----:B------:R-:W-:Y:S02]  /*0400*/  ISETP.GT.U32.AND P1, PT, R9, R16, PT ;  /* 0x000000100900720c */ /* 0x000fe40003f24070 */
[----:B-1----:R-:W-:-:S11]  /*0410*/  ISETP.GE.AND P0, PT, R10, 0x2, PT ;  /* 0x000000020a00780c */ /* 0x002fd60003f06270 */
[----:B------:R-:W-:Y:S01]  /*0420*/  @!P1 IMAD.IADD R16, R16, 0x1, -R9 ;  /* 0x0000000110109824 */ /* 0x000fe200078e0a09 */
[----:B------:R-:W-:-:S04]  /*0430*/  ISETP.NE.AND P1, PT, R8, RZ, PT ;  /* 0x000000ff0800720c */ /* 0x000fc80003f25270 */
[----:B------:R-:W-:Y:S01]  /*0440*/  ISETP.GT.U32.AND P2, PT, R9, R16, PT ;  /* 0x000000100900720c */ /* 0x000fe20003f44070 */
[----:B0-----:R-:W-:-:S12]  /*0450*/  @!P0 EXIT ;  /* 0x000000000000894d */ /* 0x001fd80003800000 */
[----:B------:R-:W0:Y:S01]  /*0460*/  LDC R14, c[0x0][0x380] ;  /* 0x0000e000ff0e7b82 */ /* 0x000e220000000800 */
[----:B------:R-:W-:Y:S01]  /*0470*/  @!P2 IADD3 R16, PT, PT, R16, -R9, RZ ;  /* 0x800000091010a210 */ /* 0x000fe20007ffe0ff */
[----:B------:R-:W-:Y:S01]  /*0480*/  IMAD R17, R6, R17, R17 ;  /* 0x0000001106117224 */ /* 0x000fe200078e0211 */
[----:B------:R-:W1:Y:S01]  /*0490*/  LDCU UR8, c[0x0][0x388] ;  /* 0x00007100ff0877ac */ /* 0x000e620008000800 */
[----:B------:R-:W-:Y:S02]  /*04a0*/  IMAD.MOV.U32 R9, RZ, RZ, R7 ;  /* 0x000000ffff097224 */ /* 0x000fe400078e0007 */
[----:B------:R-:W-:Y:S01]  /*04b0*/  @!P3 IMAD.MOV R16, RZ, RZ, -R16 ;  /* 0x000000ffff10b224 */ /* 0x000fe200078e0a10 */
[----:B------:R-:W-:Y:S01]  /*04c0*/  IADD3 R17, PT, PT, R0, -R17, RZ ;  /* 0x8000001100117210 */ /* 0x000fe20007ffe0ff */
[----:B------:R-:W2:Y:S01]  /*04d0*/  LDC.64 R10, c[0x0][0x390] ;  /* 0x0000e400ff0a7b82 */ /* 0x000ea20000000a00 */
[----:B------:R-:W-:Y:S01]  /*04e0*/  @!P1 LOP3.LUT R16, RZ, R8, RZ, 0x33, !PT ;  /* 0x00000008ff109212 */ /* 0x000fe200078e33ff */
[----:B------:R-:W-:-:S06]  /*04f0*/  UMOV UR5, 0x1 ;  /* 0x0000000100057882 */ /* 0x000fcc0000000000 */
[----:B------:R-:W3:Y:S02]  /*0500*/  LDC.64 R4, c[0x0][0x3a0] ;  /* 0x0000e800ff047b82 */ /* 0x000ee40000000a00 */
.L_x_33:
[----:B--2---:R-:W2:Y:S04]  /*0510*/  LDG.E R7, desc[UR6][R10.64+0x4] ;  /* 0x000004060a077981 */ /* 0x004ea8000c1e1900 */
[----:B----4-:R-:W4:Y:S01]  /*0520*/  LDG.E R0, desc[UR6][R10.64] ;  /* 0x000000060a007981 */ /* 0x010f22000c1e1900 */
[----:B--2---:R-:W-:Y:S01]  /*0530*/  IMAD.IADD R16, R16, 0x1, -R7 ;  /* 0x0000000110107824 */ /* 0x004fe200078e0a07 */
[----:B----4-:R-:W-:-:S04]  /*0540*/  IADD3 R17, PT, PT, -R0, R17, RZ ;  /* 0x0000001100117210 */ /* 0x010fc80007ffe1ff */
[----:B------:R-:W-:-:S04]  /*0550*/  LOP3.LUT R0, R17, R16, RZ, 0xfc, !PT ;  /* 0x0000001011007212 */ /* 0x000fc800078efcff */
[----:B------:R-:W-:-:S13]  /*0560*/  ISETP.GE.AND P0, PT, R0, RZ, PT ;  /* 0x000000ff0000720c */ /* 0x000fda0003f06270 */
[----:B-1----:R-:W-:Y:S05]  /*0570*/  @!P0 EXIT ;  /* 0x000000000000894d */ /* 0x002fea0003800000 */
[----:B------:R-:W2:Y:S02]  /*0580*/  LDG.E R7, desc[UR6][R2.64] ;  /* 0x0000000602077981 */ /* 0x000ea4000c1e1900 */
[----:B--2---:R-:W-:-:S05]  /*0590*/  IMAD R0, R16, R7, R16 ;  /* 0x0000000710007224 */ /* 0x004fca00078e0210 */
[----:B------:R-:W-:-:S05]  /*05a0*/  IADD3 R7, PT, PT, R17, R0, RZ ;  /* 0x0000000011077210 */ /* 0x000fca0007ffe0ff */
[----:B0-----:R-:W-:-:S04]  /*05b0*/  IMAD R7, R14, UR4, R7 ;  /* 0x000000040e077c24 */ /* 0x001fc8000f8e0207 */
[----:B---3--:R-:W-:-:S06]  /*05c0*/  IMAD.WIDE R6, R7, 0x4, R4 ;  /* 0x0000000407067825 */ /* 0x008fcc00078e0204 */
[----:B------:R-:W2:Y:S02]  /*05d0*/  LDG.E R6, desc[UR6][R6.64] ;  /* 0x0000000606067981 */ /* 0x000ea4000c1e1900 */
[----:B--2---:R-:W-:Y:S01]  /*05e0*/  VIADDMNMX R9, R6, UR5, R9, PT ;  /* 0x0000000506097c46 */ /* 0x004fe2000b800109 */
[----:B------:R-:W-:-:S04]  /*05f0*/  UIADD3 UR5, UPT, UPT, UR5, 0x1, URZ ;  /* 0x0000000105057890 */ /* 0x000fc8000fffe0ff */
[----:B------:R4:W-:Y:S01]  /*0600*/  STG.E desc[UR6][R12.64], R9 ;  /* 0x000000090c007986 */ /* 0x0009e2000c101906 */
[----:B------:R-:W-:-:S09]  /*0610*/  UISETP.NE.AND UP0, UPT, UR5, UR8, UPT ;  /* 0x000000080500728c */ /* 0x000fd2000bf05270 */
[----:B------:R-:W-:Y:S05]  /*0620*/  BRA.U UP0, `(.L_x_33) ;  /* 0xfffffffd00b87547 */ /* 0x000fea000b83ffff */
[----:B------:R-:W-:Y:S05]  /*0630*/  EXIT ;  /* 0x000000000000794d */ /* 0x000fea0003800000 */
.L_x_34:
        /* <DEDUP_REMOVED lines=12> */
.L_x_36:


//--------------------- .nv.global.init           --------------------------
	.section	.nv.global.init,"aw",@progbits
.nv.global.init:
	.type		$str$6,@object
	.size		$str$6,($str$5 - $str$6)
$str$6:
        /*0000*/ 	.byte	0x0a, 0x00
	.type		$str$5,@object
	.size		$str$5,($str - $str$5)
$str$5:
        /*0002*/ 	.byte	0x25, 0x64, 0x20, 0x00
	.type		$str,@object
	.size		$str,($str$2 - $str)
$str:
        /*0006*/ 	.byte	0x4e, 0x6f, 0x20, 0x76, 0x61, 0x6c, 0x69, 0x64, 0x20, 0x72, 0x65, 0x63, 0x69, 0x70, 0x65, 0x20
        /*0016*/ 	.byte	0x66, 0x6f, 0x75, 0x6e, 0x64, 0x0a, 0x00
	.type		$str$2,@object
	.size		$str$2,($str$3 - $str$2)
$str$2:
        /*001d*/ 	.byte	0x2f, 0x74, 0x6d, 0x70, 0x2f, 0x73, 0x61, 0x73, 0x73, 0x5f, 0x63, 0x75, 0x5f, 0x75, 0x77, 0x39
        /*002d*/ 	.byte	0x38, 0x65, 0x65, 0x70, 0x74, 0x2f, 0x6b, 0x2e, 0x63, 0x75, 0x00
	.type		$str$3,@object
	.size		$str$3,($str$1 - $str$3)
$str$3:
        /*0038*/ 	.byte	0x30, 0x20, 0x3c, 0x3d, 0x20, 0x63, 0x75, 0x72, 0x5f, 0x6f, 0x66, 0x66, 0x73, 0x65, 0x74, 0x20
        /*0048*/ 	.byte	0x26, 0x26, 0x20, 0x63, 0x75, 0x72, 0x5f, 0x6f, 0x66, 0x66, 0x73, 0x65, 0x74, 0x20, 0x3c, 0x20
        /*0058*/ 	.byte	0x73, 0x74, 0x61, 0x74, 0x65, 0x5f, 0x73, 0x69, 0x7a, 0x65, 0x20, 0x2a, 0x20, 0x6e, 0x00
	.type		$str$1,@object
	.size		$str$1,($str$4 - $str$1)
$str$1:
        /*0067*/ 	.byte	0x30, 0x20, 0x3c, 0x3d, 0x20, 0x70, 0x72, 0x65, 0x76, 0x5f, 0x6f, 0x66, 0x66, 0x73, 0x65, 0x74
        /*0077*/ 	.byte	0x20, 0x26, 0x26, 0x20, 0x70, 0x72, 0x65, 0x76, 0x5f, 0x6f, 0x66, 0x66, 0x73, 0x65, 0x74, 0x20
        /*0087*/ 	.byte	0x3c, 0x20, 0x73, 0x74, 0x61, 0x74, 0x65, 0x5f, 0x73, 0x69, 0x7a, 0x65, 0x20, 0x2a, 0x20, 0x6e
        /*0097*/ 	.byte	0x00
	.type		$str$4,@object
	.size		$str$4,(__unnamed_1 - $str$4)
$str$4:
        /*0098*/ 	.byte	0x64, 0x70, 0x5b, 0x70, 0x72, 0x65, 0x76, 0x5f, 0x6f, 0x66, 0x66, 0x73, 0x65, 0x74, 0x20, 0x2b
        /*00a8*/ 	.byte	0x20, 0x69, 0x64, 0x78, 0x20, 0x2d, 0x20, 0x75, 0x73, 0x65, 0x73, 0x20, 0x2a, 0x20, 0x69, 0x6e
        /*00b8*/ 	.byte	0x67, 0x5f, 0x69, 0x64, 0x78, 0x5d, 0x20, 0x21, 0x3d, 0x20, 0x4c, 0x41, 0x52, 0x47, 0x45, 0x5f
        /*00c8*/ 	.byte	0x4e, 0x55, 0x4d, 0x42, 0x45, 0x52, 0x00
	.type		__unnamed_1,@object
	.size		__unnamed_1,(.L_0 - __unnamed_1)
__unnamed_1:
        /*00cf*/ 	.byte	0x76, 0x6f, 0x69, 0x64, 0x20, 0x67, 0x65, 0x74, 0x5f, 0x72, 0x65, 0x63, 0x69, 0x70, 0x65, 0x5f
        /*00df*/ 	.byte	0x6b, 0x65, 0x72, 0x6e, 0x65, 0x6c, 0x28, 0x69, 0x6e, 0x74, 0x2c, 0x20, 0x69, 0x6e, 0x74, 0x20
        /*00ef*/ 	.byte	0x2a, 0x2c, 0x20, 0x69, 0x6e, 0x74, 0x20, 0x2a, 0x2c, 0x20, 0x69, 0x6e, 0x74, 0x20, 0x2a, 0x2c
        /*00ff*/ 	.byte	0x20, 0x69, 0x6e, 0x74, 0x2c, 0x20, 0x69, 0x6e, 0x74, 0x20, 0x2a, 0x2c, 0x20, 0x69, 0x6e, 0x74
        /*010f*/ 	.byte	0x20, 0x2a, 0x29, 0x00
.L_0:


//--------------------- .nv.shared.reserved.0     --------------------------
	.section	.nv.shared.reserved.0,"aw",@nobits
	.weak		__nv_reservedSMEM_offset_0_alias
	.size		__nv_reservedSMEM_offset_0_alias, 0, 64
	.other		__nv_reservedSMEM_offset_0_alias,@"STO_CUDA_RESERVED_SHARED STV_DEFAULT"
__nv_reservedSMEM_offset_0_alias:
	.zero		0
	.zero		64


//--------------------- .nv.constant0._Z17get_recipe_kerneliPiS_S_iS_S_ --------------------------
	.section	.nv.constant0._Z17get_recipe_kerneliPiS_S_iS_S_,"a",@progbits
	.sectionflags	@""
	.align	4
.nv.constant0._Z17get_recipe_kerneliPiS_S_iS_S_:
	.zero		952


//--------------------- .nv.constant0._Z14compute_dp_coliiiPiS_S_ --------------------------
	.section	.nv.constant0._Z14compute_dp_coliiiPiS_S_,"a",@progbits
	.sectionflags	@""
	.align	4
.nv.constant0._Z14compute_dp_coliiiPiS_S_:
	.zero		936


//--------------------- SYMBOLS --------------------------

	.type		.nv.reservedSmem.offset0,@object
	.size		.nv.reservedSmem.offset0,0x4
	.type		vprintf,@function
	.type		__assertfail,@function
